//
// Generated by NVIDIA NVVM Compiler
//
// Compiler Build ID: CL-36424714
// Cuda compilation tools, release 13.0, V13.0.88
// Based on NVVM 20.0.0
//

.version 9.0
.target sm_100
.address_size 64

	// .globl	_Z28calculate_determinant_kernelPKfPfi

.visible .entry _Z28calculate_determinant_kernelPKfPfi(
	.param .u64 .ptr .align 1 _Z28calculate_determinant_kernelPKfPfi_param_0,
	.param .u64 .ptr .align 1 _Z28calculate_determinant_kernelPKfPfi_param_1,
	.param .u32 _Z28calculate_determinant_kernelPKfPfi_param_2
)
{
	.reg .pred 	%p<2>;
	.reg .b32 	%r<7>;
	.reg .b32 	%f<2>;
	.reg .b64 	%rd<8>;

	ld.param.u64 	%rd1, [_Z28calculate_determinant_kernelPKfPfi_param_0];
	ld.param.u64 	%rd2, [_Z28calculate_determinant_kernelPKfPfi_param_1];
	ld.param.u32 	%r2, [_Z28calculate_determinant_kernelPKfPfi_param_2];
	mov.u32 	%r3, %ctaid.x;
	mov.u32 	%r4, %ntid.x;
	mov.u32 	%r5, %tid.x;
	mad.lo.s32 	%r1, %r3, %r4, %r5;
	mul.lo.s32 	%r6, %r2, %r2;
	setp.ge.s32 	%p1, %r1, %r6;
	@%p1 bra 	$L__BB0_2;
	cvta.to.global.u64 	%rd3, %rd1;
	cvta.to.global.u64 	%rd4, %rd2;
	mul.wide.s32 	%rd5, %r1, 4;
	add.s64 	%rd6, %rd3, %rd5;
	ld.global.f32 	%f1, [%rd6];
	add.s64 	%rd7, %rd4, %rd5;
	st.global.f32 	[%rd7], %f1;
$L__BB0_2:
	ret;

}
	// .globl	_Z27wasserstein_distance_kernelPKfS0_Pfii
.visible .entry _Z27wasserstein_distance_kernelPKfS0_Pfii(
	.param .u64 .ptr .align 1 _Z27wasserstein_distance_kernelPKfS0_Pfii_param_0,
	.param .u64 .ptr .align 1 _Z27wasserstein_distance_kernelPKfS0_Pfii_param_1,
	.param .u64 .ptr .align 1 _Z27wasserstein_distance_kernelPKfS0_Pfii_param_2,
	.param .u32 _Z27wasserstein_distance_kernelPKfS0_Pfii_param_3,
	.param .u32 _Z27wasserstein_distance_kernelPKfS0_Pfii_param_4
)
{
	.reg .pred 	%p<2>;
	.reg .b32 	%r<9>;
	.reg .b32 	%f<6>;
	.reg .b64 	%rd<12>;

	ld.param.u64 	%rd1, [_Z27wasserstein_distance_kernelPKfS0_Pfii_param_0];
	ld.param.u64 	%rd2, [_Z27wasserstein_distance_kernelPKfS0_Pfii_param_1];
	ld.param.u64 	%rd3, [_Z27wasserstein_distance_kernelPKfS0_Pfii_param_2];
	ld.param.u32 	%r3, [_Z27wasserstein_distance_kernelPKfS0_Pfii_param_3];
	ld.param.u32 	%r2, [_Z27wasserstein_distance_kernelPKfS0_Pfii_param_4];
	mov.u32 	%r4, %ctaid.x;
	mov.u32 	%r5, %ntid.x;
	mov.u32 	%r6, %tid.x;
	mad.lo.s32 	%r1, %r4, %r5, %r6;
	mul.lo.s32 	%r7, %r2, %r3;
	setp.ge.s32 	%p1, %r1, %r7;
	@%p1 bra 	$L__BB1_2;
	div.s32 	%r8, %r1, %r2;
	cvta.to.global.u64 	%rd4, %rd1;
	cvta.to.global.u64 	%rd5, %rd2;
	cvta.to.global.u64 	%rd6, %rd3;
	mul.wide.s32 	%rd7, %r1, 4;
	add.s64 	%rd8, %rd4, %rd7;
	ld.global.f32 	%f1, [%rd8];
	add.s64 	%rd9, %rd5, %rd7;
	ld.global.f32 	%f2, [%rd9];
	sub.f32 	%f3, %f1, %f2;
	mul.wide.s32 	%rd10, %r8, 4;
	add.s64 	%rd11, %rd6, %rd10;
	ld.global.f32 	%f4, [%rd11];
	fma.rn.f32 	%f5, %f3, %f3, %f4;
	st.global.f32 	[%rd11], %f5;
$L__BB1_2:
	ret;

}
	// .globl	_Z35reshape_and_contrastive_loss_kernelPKfS0_Pfii
.visible .entry _Z35reshape_and_contrastive_loss_kernelPKfS0_Pfii(
	.param .u64 .ptr .align 1 _Z35reshape_and_contrastive_loss_kernelPKfS0_Pfii_param_0,
	.param .u64 .ptr .align 1 _Z35reshape_and_contrastive_loss_kernelPKfS0_Pfii_param_1,
	.param .u64 .ptr .align 1 _Z35reshape_and_contrastive_loss_kernelPKfS0_Pfii_param_2,
	.param .u32 _Z35reshape_and_contrastive_loss_kernelPKfS0_Pfii_param_3,
	.param .u32 _Z35reshape_and_contrastive_loss_kernelPKfS0_Pfii_param_4
)
{
	.reg .pred 	%p<2>;
	.reg .b32 	%r<13>;
	.reg .b32 	%f<5>;
	.reg .b64 	%rd<13>;

	ld.param.u64 	%rd1, [_Z35reshape_and_contrastive_loss_kernelPKfS0_Pfii_param_0];
	ld.param.u64 	%rd2, [_Z35reshape_and_contrastive_loss_kernelPKfS0_Pfii_param_1];
	ld.param.u64 	%rd3, [_Z35reshape_and_contrastive_loss_kernelPKfS0_Pfii_param_2];
	ld.param.u32 	%r3, [_Z35reshape_and_contrastive_loss_kernelPKfS0_Pfii_param_3];
	ld.param.u32 	%r2, [_Z35reshape_and_contrastive_loss_kernelPKfS0_Pfii_param_4];
	mov.u32 	%r4, %ctaid.x;
	mov.u32 	%r5, %ntid.x;
	mov.u32 	%r6, %tid.x;
	mad.lo.s32 	%r1, %r4, %r5, %r6;
	mul.lo.s32 	%r7, %r2, %r3;
	setp.ge.s32 	%p1, %r1, %r7;
	@%p1 bra 	$L__BB2_2;
	div.s32 	%r8, %r1, %r2;
	mul.lo.s32 	%r9, %r8, %r2;
	sub.s32 	%r10, %r1, %r9;
	cvta.to.global.u64 	%rd4, %rd1;
	cvta.to.global.u64 	%rd5, %rd2;
	cvta.to.global.u64 	%rd6, %rd3;
	shl.b32 	%r11, %r8, 4;
	add.s32 	%r12, %r11, %r10;
	mul.wide.s32 	%rd7, %r12, 4;
	add.s64 	%rd8, %rd4, %rd7;
	ld.global.f32 	%f1, [%rd8];
	mul.wide.s32 	%rd9, %r1, 4;
	add.s64 	%rd10, %rd5, %rd9;
	ld.global.f32 	%f2, [%rd10];
	mul.wide.s32 	%rd11, %r8, 4;
	add.s64 	%rd12, %rd6, %rd11;
	ld.global.f32 	%f3, [%rd12];
	fma.rn.f32 	%f4, %f1, %f2, %f3;
	st.global.f32 	[%rd12], %f4;
$L__BB2_2:
	ret;

}
	// .globl	_Z23contrastive_loss_kernelPKfS0_Pfii
.visible .entry _Z23contrastive_loss_kernelPKfS0_Pfii(
	.param .u64 .ptr .align 1 _Z23contrastive_loss_kernelPKfS0_Pfii_param_0,
	.param .u64 .ptr .align 1 _Z23contrastive_loss_kernelPKfS0_Pfii_param_1,
	.param .u64 .ptr .align 1 _Z23contrastive_loss_kernelPKfS0_Pfii_param_2,
	.param .u32 _Z23contrastive_loss_kernelPKfS0_Pfii_param_3,
	.param .u32 _Z23contrastive_loss_kernelPKfS0_Pfii_param_4
)
{
	.reg .pred 	%p<2>;
	.reg .b32 	%r<9>;
	.reg .b32 	%f<5>;
	.reg .b64 	%rd<12>;

	ld.param.u64 	%rd1, [_Z23contrastive_loss_kernelPKfS0_Pfii_param_0];
	ld.param.u64 	%rd2, [_Z23contrastive_loss_kernelPKfS0_Pfii_param_1];
	ld.param.u64 	%rd3, [_Z23contrastive_loss_kernelPKfS0_Pfii_param_2];
	ld.param.u32 	%r3, [_Z23contrastive_loss_kernelPKfS0_Pfii_param_3];
	ld.param.u32 	%r2, [_Z23contrastive_loss_kernelPKfS0_Pfii_param_4];
	mov.u32 	%r4, %ctaid.x;
	mov.u32 	%r5, %ntid.x;
	mov.u32 	%r6, %tid.x;
	mad.lo.s32 	%r1, %r4, %r5, %r6;
	mul.lo.s32 	%r7, %r2, %r3;
	setp.ge.s32 	%p1, %r1, %r7;
	@%p1 bra 	$L__BB3_2;
	div.s32 	%r8, %r1, %r2;
	cvta.to.global.u64 	%rd4, %rd1;
	cvta.to.global.u64 	%rd5, %rd2;
	cvta.to.global.u64 	%rd6, %rd3;
	mul.wide.s32 	%rd7, %r1, 4;
	add.s64 	%rd8, %rd4, %rd7;
	ld.global.f32 	%f1, [%rd8];
	add.s64 	%rd9, %rd5, %rd7;
	ld.global.f32 	%f2, [%rd9];
	mul.wide.s32 	%rd10, %r8, 4;
	add.s64 	%rd11, %rd6, %rd10;
	ld.global.f32 	%f3, [%rd11];
	fma.rn.f32 	%f4, %f1, %f2, %f3;
	st.global.f32 	[%rd11], %f4;
$L__BB3_2:
	ret;

}
	// .globl	_Z18dot_product_kernelPKfS0_Pfii
.visible .entry _Z18dot_product_kernelPKfS0_Pfii(
	.param .u64 .ptr .align 1 _Z18dot_product_kernelPKfS0_Pfii_param_0,
	.param .u64 .ptr .align 1 _Z18dot_product_kernelPKfS0_Pfii_param_1,
	.param .u64 .ptr .align 1 _Z18dot_product_kernelPKfS0_Pfii_param_2,
	.param .u32 _Z18dot_product_kernelPKfS0_Pfii_param_3,
	.param .u32 _Z18dot_product_kernelPKfS0_Pfii_param_4
)
{
	.reg .pred 	%p<2>;
	.reg .b32 	%r<8>;
	.reg .b32 	%f<4>;
	.reg .b64 	%rd<11>;

	ld.param.u64 	%rd1, [_Z18dot_product_kernelPKfS0_Pfii_param_0];
	ld.param.u64 	%rd2, [_Z18dot_product_kernelPKfS0_Pfii_param_1];
	ld.param.u64 	%rd3, [_Z18dot_product_kernelPKfS0_Pfii_param_2];
	ld.param.u32 	%r2, [_Z18dot_product_kernelPKfS0_Pfii_param_3];
	ld.param.u32 	%r3, [_Z18dot_product_kernelPKfS0_Pfii_param_4];
	mov.u32 	%r4, %ctaid.x;
	mov.u32 	%r5, %ntid.x;
	mov.u32 	%r6, %tid.x;
	mad.lo.s32 	%r1, %r4, %r5, %r6;
	mul.lo.s32 	%r7, %r3, %r2;
	setp.ge.s32 	%p1, %r1, %r7;
	@%p1 bra 	$L__BB4_2;
	cvta.to.global.u64 	%rd4, %rd1;
	cvta.to.global.u64 	%rd5, %rd2;
	cvta.to.global.u64 	%rd6, %rd3;
	mul.wide.s32 	%rd7, %r1, 4;
	add.s64 	%rd8, %rd4, %rd7;
	ld.global.f32 	%f1, [%rd8];
	add.s64 	%rd9, %rd5, %rd7;
	ld.global.f32 	%f2, [%rd9];
	mul.f32 	%f3, %f1, %f2;
	add.s64 	%rd10, %rd6, %rd7;
	st.global.f32 	[%rd10], %f3;
$L__BB4_2:
	ret;

}
	// .globl	_Z18determinant_kernelPKfPfi
.visible .entry _Z18determinant_kernelPKfPfi(
	.param .u64 .ptr .align 1 _Z18determinant_kernelPKfPfi_param_0,
	.param .u64 .ptr .align 1 _Z18determinant_kernelPKfPfi_param_1,
	.param .u32 _Z18determinant_kernelPKfPfi_param_2
)
{
	.reg .pred 	%p<2>;
	.reg .b32 	%r<7>;
	.reg .b32 	%f<2>;
	.reg .b64 	%rd<8>;

	ld.param.u64 	%rd1, [_Z18determinant_kernelPKfPfi_param_0];
	ld.param.u64 	%rd2, [_Z18determinant_kernelPKfPfi_param_1];
	ld.param.u32 	%r2, [_Z18determinant_kernelPKfPfi_param_2];
	mov.u32 	%r3, %ctaid.x;
	mov.u32 	%r4, %ntid.x;
	mov.u32 	%r5, %tid.x;
	mad.lo.s32 	%r1, %r3, %r4, %r5;
	mul.lo.s32 	%r6, %r2, %r2;
	setp.ge.s32 	%p1, %r1, %r6;
	@%p1 bra 	$L__BB5_2;
	cvta.to.global.u64 	%rd3, %rd1;
	cvta.to.global.u64 	%rd4, %rd2;
	mul.wide.s32 	%rd5, %r1, 4;
	add.s64 	%rd6, %rd3, %rd5;
	ld.global.f32 	%f1, [%rd6];
	add.s64 	%rd7, %rd4, %rd5;
	st.global.f32 	[%rd7], %f1;
$L__BB5_2:
	ret;

}
	// .globl	_Z37wasserstein_distance_kernel_optimizedPKfS0_Pfii
.visible .entry _Z37wasserstein_distance_kernel_optimizedPKfS0_Pfii(
	.param .u64 .ptr .align 1 _Z37wasserstein_distance_kernel_optimizedPKfS0_Pfii_param_0,
	.param .u64 .ptr .align 1 _Z37wasserstein_distance_kernel_optimizedPKfS0_Pfii_param_1,
	.param .u64 .ptr .align 1 _Z37wasserstein_distance_kernel_optimizedPKfS0_Pfii_param_2,
	.param .u32 _Z37wasserstein_distance_kernel_optimizedPKfS0_Pfii_param_3,
	.param .u32 _Z37wasserstein_distance_kernel_optimizedPKfS0_Pfii_param_4
)
{
	.reg .pred 	%p<2>;
	.reg .b32 	%r<9>;
	.reg .b32 	%f<6>;
	.reg .b64 	%rd<12>;

	ld.param.u64 	%rd1, [_Z37wasserstein_distance_kernel_optimizedPKfS0_Pfii_param_0];
	ld.param.u64 	%rd2, [_Z37wasserstein_distance_kernel_optimizedPKfS0_Pfii_param_1];
	ld.param.u64 	%rd3, [_Z37wasserstein_distance_kernel_optimizedPKfS0_Pfii_param_2];
	ld.param.u32 	%r3, [_Z37wasserstein_distance_kernel_optimizedPKfS0_Pfii_param_3];
	ld.param.u32 	%r2, [_Z37wasserstein_distance_kernel_optimizedPKfS0_Pfii_param_4];
	mov.u32 	%r4, %ctaid.x;
	mov.u32 	%r5, %ntid.x;
	mov.u32 	%r6, %tid.x;
	mad.lo.s32 	%r1, %r4, %r5, %r6;
	mul.lo.s32 	%r7, %r2, %r3;
	setp.ge.s32 	%p1, %r1, %r7;
	@%p1 bra 	$L__BB6_2;
	div.s32 	%r8, %r1, %r2;
	cvta.to.global.u64 	%rd4, %rd1;
	cvta.to.global.u64 	%rd5, %rd2;
	cvta.to.global.u64 	%rd6, %rd3;
	mul.wide.s32 	%rd7, %r1, 4;
	add.s64 	%rd8, %rd4, %rd7;
	ld.global.f32 	%f1, [%rd8];
	add.s64 	%rd9, %rd5, %rd7;
	ld.global.f32 	%f2, [%rd9];
	sub.f32 	%f3, %f1, %f2;
	mul.f32 	%f4, %f3, %f3;
	mul.wide.s32 	%rd10, %r8, 4;
	add.s64 	%rd11, %rd6, %rd10;
	atom.global.add.f32 	%f5, [%rd11], %f4;
$L__BB6_2:
	ret;

}
	// .globl	_Z33contrastive_loss_kernel_optimizedPKfS0_Pfii
.visible .entry _Z33contrastive_loss_kernel_optimizedPKfS0_Pfii(
	.param .u64 .ptr .align 1 _Z33contrastive_loss_kernel_optimizedPKfS0_Pfii_param_0,
	.param .u64 .ptr .align 1 _Z33contrastive_loss_kernel_optimizedPKfS0_Pfii_param_1,
	.param .u64 .ptr .align 1 _Z33contrastive_loss_kernel_optimizedPKfS0_Pfii_param_2,
	.param .u32 _Z33contrastive_loss_kernel_optimizedPKfS0_Pfii_param_3,
	.param .u32 _Z33contrastive_loss_kernel_optimizedPKfS0_Pfii_param_4
)
{
	.reg .pred 	%p<2>;
	.reg .b32 	%r<9>;
	.reg .b32 	%f<5>;
	.reg .b64 	%rd<12>;

	ld.param.u64 	%rd1, [_Z33contrastive_loss_kernel_optimizedPKfS0_Pfii_param_0];
	ld.param.u64 	%rd2, [_Z33contrastive_loss_kernel_optimizedPKfS0_Pfii_param_1];
	ld.param.u64 	%rd3, [_Z33contrastive_loss_kernel_optimizedPKfS0_Pfii_param_2];
	ld.param.u32 	%r3, [_Z33contrastive_loss_kernel_optimizedPKfS0_Pfii_param_3];
	ld.param.u32 	%r2, [_Z33contrastive_loss_kernel_optimizedPKfS0_Pfii_param_4];
	mov.u32 	%r4, %ctaid.x;
	mov.u32 	%r5, %ntid.x;
	mov.u32 	%r6, %tid.x;
	mad.lo.s32 	%r1, %r4, %r5, %r6;
	mul.lo.s32 	%r7, %r2, %r3;
	setp.ge.s32 	%p1, %r1, %r7;
	@%p1 bra 	$L__BB7_2;
	div.s32 	%r8, %r1, %r2;
	cvta.to.global.u64 	%rd4, %rd1;
	cvta.to.global.u64 	%rd5, %rd2;
	cvta.to.global.u64 	%rd6, %rd3;
	mul.wide.s32 	%rd7, %r1, 4;
	add.s64 	%rd8, %rd4, %rd7;
	ld.global.f32 	%f1, [%rd8];
	add.s64 	%rd9, %rd5, %rd7;
	ld.global.f32 	%f2, [%rd9];
	mul.f32 	%f3, %f1, %f2;
	mul.wide.s32 	%rd10, %r8, 4;
	add.s64 	%rd11, %rd6, %rd10;
	atom.global.add.f32 	%f4, [%rd11], %f3;
$L__BB7_2:
	ret;

}
	// .globl	_Z21reshape_input4_kernelPKfPfii
.visible .entry _Z21reshape_input4_kernelPKfPfii(
	.param .u64 .ptr .align 1 _Z21reshape_input4_kernelPKfPfii_param_0,
	.param .u64 .ptr .align 1 _Z21reshape_input4_kernelPKfPfii_param_1,
	.param .u32 _Z21reshape_input4_kernelPKfPfii_param_2,
	.param .u32 _Z21reshape_input4_kernelPKfPfii_param_3
)
{
	.reg .pred 	%p<2>;
	.reg .b32 	%r<13>;
	.reg .b32 	%f<2>;
	.reg .b64 	%rd<9>;

	ld.param.u64 	%rd1, [_Z21reshape_input4_kernelPKfPfii_param_0];
	ld.param.u64 	%rd2, [_Z21reshape_input4_kernelPKfPfii_param_1];
	ld.param.u32 	%r3, [_Z21reshape_input4_kernelPKfPfii_param_2];
	ld.param.u32 	%r2, [_Z21reshape_input4_kernelPKfPfii_param_3];
	mov.u32 	%r4, %ctaid.x;
	mov.u32 	%r5, %ntid.x;
	mov.u32 	%r6, %tid.x;
	mad.lo.s32 	%r1, %r4, %r5, %r6;
	mul.lo.s32 	%r7, %r2, %r3;
	setp.ge.s32 	%p1, %r1, %r7;
	@%p1 bra 	$L__BB8_2;
	div.s32 	%r8, %r1, %r2;
	mul.lo.s32 	%r9, %r8, %r2;
	sub.s32 	%r10, %r1, %r9;
	cvta.to.global.u64 	%rd3, %rd1;
	cvta.to.global.u64 	%rd4, %rd2;
	shl.b32 	%r11, %r8, 4;
	add.s32 	%r12, %r11, %r10;
	mul.wide.s32 	%rd5, %r1, 4;
	add.s64 	%rd6, %rd3, %rd5;
	ld.global.f32 	%f1, [%rd6];
	mul.wide.s32 	%rd7, %r12, 4;
	add.s64 	%rd8, %rd4, %rd7;
	st.global.f32 	[%rd8], %f1;
$L__BB8_2:
	ret;

}


// ===== COMPILED SASS (sm_100) =====

	.target	sm_100

	.elftype	@"ET_EXEC"


//--------------------- .note.nv.tkinfo           --------------------------
	.section	.note.nv.tkinfo,"",@"SHT_NOTE"
	.sectionflags	@"SHF_NOTE_NV_TKINFO"
	.tkinfo
        /*0018*/ 	.word	0x00000002
        /*0030*/ 	.string	""
        /*0030*/ 	.string	"ptxas"
        /*0030*/ 	.string	"Cuda compilation tools, release 13.0, V13.0.88"
        /*0030*/ 	.string	"Build cuda_13.0.r13.0/compiler.36424714_0"
        /*0030*/ 	.string	"-arch sm_100 -m 64 "



//--------------------- .note.nv.cuinfo           --------------------------
	.section	.note.nv.cuinfo,"",@"SHT_NOTE"
	.sectionflags	@"SHF_NOTE_NV_CUINFO"
        /*0018*/ 	.short	0x0002
        /*001a*/ 	.short	0x0064
        /*001c*/ 	.short	0x0082
	.zero		2


//--------------------- .nv.info                  --------------------------
	.section	.nv.info,"",@"SHT_CUDA_INFO"
	.align	4


	//----- nvinfo : EIATTR_REGCOUNT
	.align		4
        /*0000*/ 	.byte	0x04, 0x2f
        /*0002*/ 	.short	(.L_1 - .L_0)
	.align		4
.L_0:
        /*0004*/ 	.word	index@(_Z28calculate_determinant_kernelPKfPfi)
        /*0008*/ 	.word	0x0000000a


	//----- nvinfo : EIATTR_FRAME_SIZE
	.align		4
.L_1:
        /*000c*/ 	.byte	0x04, 0x11
        /*000e*/ 	.short	(.L_3 - .L_2)
	.align		4
.L_2:
        /*0010*/ 	.word	index@(_Z28calculate_determinant_kernelPKfPfi)
        /*0014*/ 	.word	0x00000000


	//----- nvinfo : EIATTR_REGCOUNT
	.align		4
.L_3:
        /*0018*/ 	.byte	0x04, 0x2f
        /*001a*/ 	.short	(.L_5 - .L_4)
	.align		4
.L_4:
        /*001c*/ 	.word	index@(_Z27wasserstein_distance_kernelPKfS0_Pfii)
        /*0020*/ 	.word	0x0000000d


	//----- nvinfo : EIATTR_FRAME_SIZE
	.align		4
.L_5:
        /*0024*/ 	.byte	0x04, 0x11
        /*0026*/ 	.short	(.L_7 - .L_6)
	.align		4
.L_6:
        /*0028*/ 	.word	index@(_Z27wasserstein_distance_kernelPKfS0_Pfii)
        /*002c*/ 	.word	0x00000000


	//----- nvinfo : EIATTR_REGCOUNT
	.align		4
.L_7:
        /*0030*/ 	.byte	0x04, 0x2f
        /*0032*/ 	.short	(.L_9 - .L_8)
	.align		4
.L_8:
        /*0034*/ 	.word	index@(_Z35reshape_and_contrastive_loss_kernelPKfS0_Pfii)
        /*0038*/ 	.word	0x0000000e


	//----- nvinfo : EIATTR_FRAME_SIZE
	.align		4
.L_9:
        /*003c*/ 	.byte	0x04, 0x11
        /*003e*/ 	.short	(.L_11 - .L_10)
	.align		4
.L_10:
        /*0040*/ 	.word	index@(_Z35reshape_and_contrastive_loss_kernelPKfS0_Pfii)
        /*0044*/ 	.word	0x00000000


	//----- nvinfo : EIATTR_REGCOUNT
	.align		4
.L_11:
        /*0048*/ 	.byte	0x04, 0x2f
        /*004a*/ 	.short	(.L_13 - .L_12)
	.align		4
.L_12:
        /*004c*/ 	.word	index@(_Z23contrastive_loss_kernelPKfS0_Pfii)
        /*0050*/ 	.word	0x0000000d


	//----- nvinfo : EIATTR_FRAME_SIZE
	.align		4
.L_13:
        /*0054*/ 	.byte	0x04, 0x11
        /*0056*/ 	.short	(.L_15 - .L_14)
	.align		4
.L_14:
        /*0058*/ 	.word	index@(_Z23contrastive_loss_kernelPKfS0_Pfii)
        /*005c*/ 	.word	0x00000000


	//----- nvinfo : EIATTR_REGCOUNT
	.align		4
.L_15:
        /*0060*/ 	.byte	0x04, 0x2f
        /*0062*/ 	.short	(.L_17 - .L_16)
	.align		4
.L_16:
        /*0064*/ 	.word	index@(_Z18dot_product_kernelPKfS0_Pfii)
        /*0068*/ 	.word	0x0000000c


	//----- nvinfo : EIATTR_FRAME_SIZE
	.align		4
.L_17:
        /*006c*/ 	.byte	0x04, 0x11
        /*006e*/ 	.short	(.L_19 - .L_18)
	.align		4
.L_18:
        /*0070*/ 	.word	index@(_Z18dot_product_kernelPKfS0_Pfii)
        /*0074*/ 	.word	0x00000000


	//----- nvinfo : EIATTR_REGCOUNT
	.align		4
.L_19:
        /*0078*/ 	.byte	0x04, 0x2f
        /*007a*/ 	.short	(.L_21 - .L_20)
	.align		4
.L_20:
        /*007c*/ 	.word	index@(_Z18determinant_kernelPKfPfi)
        /*0080*/ 	.word	0x0000000a


	//----- nvinfo : EIATTR_FRAME_SIZE
	.align		4
.L_21:
        /*0084*/ 	.byte	0x04, 0x11
        /*0086*/ 	.short	(.L_23 - .L_22)
	.align		4
.L_22:
        /*0088*/ 	.word	index@(_Z18determinant_kernelPKfPfi)
        /*008c*/ 	.word	0x00000000


	//----- nvinfo : EIATTR_REGCOUNT
	.align		4
.L_23:
        /*0090*/ 	.byte	0x04, 0x2f
        /*0092*/ 	.short	(.L_25 - .L_24)
	.align		4
.L_24:
        /*0094*/ 	.word	index@(_Z37wasserstein_distance_kernel_optimizedPKfS0_Pfii)
        /*0098*/ 	.word	0x00000010


	//----- nvinfo : EIATTR_FRAME_SIZE
	.align		4
.L_25:
        /*009c*/ 	.byte	0x04, 0x11
        /*009e*/ 	.short	(.L_27 - .L_26)
	.align		4
.L_26:
        /*00a0*/ 	.word	index@(_Z37wasserstein_distance_kernel_optimizedPKfS0_Pfii)
        /*00a4*/ 	.word	0x00000000


	//----- nvinfo : EIATTR_REGCOUNT
	.align		4
.L_27:
        /*00a8*/ 	.byte	0x04, 0x2f
        /*00aa*/ 	.short	(.L_29 - .L_28)
	.align		4
.L_28:
        /*00ac*/ 	.word	index@(_Z33contrastive_loss_kernel_optimizedPKfS0_Pfii)
        /*00b0*/ 	.word	0x00000010


	//----- nvinfo : EIATTR_FRAME_SIZE
	.align		4
.L_29:
        /*00b4*/ 	.byte	0x04, 0x11
        /*00b6*/ 	.short	(.L_31 - .L_30)
	.align		4
.L_30:
        /*00b8*/ 	.word	index@(_Z33contrastive_loss_kernel_optimizedPKfS0_Pfii)
        /*00bc*/ 	.word	0x00000000


	//----- nvinfo : EIATTR_REGCOUNT
	.align		4
.L_31:
        /*00c0*/ 	.byte	0x04, 0x2f
        /*00c2*/ 	.short	(.L_33 - .L_32)
	.align		4
.L_32:
        /*00c4*/ 	.word	index@(_Z21reshape_input4_kernelPKfPfii)
        /*00c8*/ 	.word	0x00000010


	//----- nvinfo : EIATTR_FRAME_SIZE
	.align		4
.L_33:
        /*00cc*/ 	.byte	0x04, 0x11
        /*00ce*/ 	.short	(.L_35 - .L_34)
	.align		4
.L_34:
        /*00d0*/ 	.word	index@(_Z21reshape_input4_kernelPKfPfii)
        /*00d4*/ 	.word	0x00000000


	//----- nvinfo : EIATTR_MIN_STACK_SIZE
	.align		4
.L_35:
        /*00d8*/ 	.byte	0x04, 0x12
        /*00da*/ 	.short	(.L_37 - .L_36)
	.align		4
.L_36:
        /*00dc*/ 	.word	index@(_Z21reshape_input4_kernelPKfPfii)
        /*00e0*/ 	.word	0x00000000


	//----- nvinfo : EIATTR_MIN_STACK_SIZE
	.align		4
.L_37:
        /*00e4*/ 	.byte	0x04, 0x12
        /*00e6*/ 	.short	(.L_39 - .L_38)
	.align		4
.L_38:
        /*00e8*/ 	.word	index@(_Z33contrastive_loss_kernel_optimizedPKfS0_Pfii)
        /*00ec*/ 	.word	0x00000000


	//----- nvinfo : EIATTR_MIN_STACK_SIZE
	.align		4
.L_39:
        /*00f0*/ 	.byte	0x04, 0x12
        /*00f2*/ 	.short	(.L_41 - .L_40)
	.align		4
.L_40:
        /*00f4*/ 	.word	index@(_Z37wasserstein_distance_kernel_optimizedPKfS0_Pfii)
        /*00f8*/ 	.word	0x00000000


	//----- nvinfo : EIATTR_MIN_STACK_SIZE
	.align		4
.L_41:
        /*00fc*/ 	.byte	0x04, 0x12
        /*00fe*/ 	.short	(.L_43 - .L_42)
	.align		4
.L_42:
        /*0100*/ 	.word	index@(_Z18determinant_kernelPKfPfi)
        /*0104*/ 	.word	0x00000000


	//----- nvinfo : EIATTR_MIN_STACK_SIZE
	.align		4
.L_43:
        /*0108*/ 	.byte	0x04, 0x12
        /*010a*/ 	.short	(.L_45 - .L_44)
	.align		4
.L_44:
        /*010c*/ 	.word	index@(_Z18dot_product_kernelPKfS0_Pfii)
        /*0110*/ 	.word	0x00000000


	//----- nvinfo : EIATTR_MIN_STACK_SIZE
	.align		4
.L_45:
        /*0114*/ 	.byte	0x04, 0x12
        /*0116*/ 	.short	(.L_47 - .L_46)
	.align		4
.L_46:
        /*0118*/ 	.word	index@(_Z23contrastive_loss_kernelPKfS0_Pfii)
        /*011c*/ 	.word	0x00000000


	//----- nvinfo : EIATTR_MIN_STACK_SIZE
	.align		4
.L_47:
        /*0120*/ 	.byte	0x04, 0x12
        /*0122*/ 	.short	(.L_49 - .L_48)
	.align		4
.L_48:
        /*0124*/ 	.word	index@(_Z35reshape_and_contrastive_loss_kernelPKfS0_Pfii)
        /*0128*/ 	.word	0x00000000


	//----- nvinfo : EIATTR_MIN_STACK_SIZE
	.align		4
.L_49:
        /*012c*/ 	.byte	0x04, 0x12
        /*012e*/ 	.short	(.L_51 - .L_50)
	.align		4
.L_50:
        /*0130*/ 	.word	index@(_Z27wasserstein_distance_kernelPKfS0_Pfii)
        /*0134*/ 	.word	0x00000000


	//----- nvinfo : EIATTR_MIN_STACK_SIZE
	.align		4
.L_51:
        /*0138*/ 	.byte	0x04, 0x12
        /*013a*/ 	.short	(.L_53 - .L_52)
	.align		4
.L_52:
        /*013c*/ 	.word	index@(_Z28calculate_determinant_kernelPKfPfi)
        /*0140*/ 	.word	0x00000000
.L_53:


//--------------------- .nv.compat                --------------------------
	.section	.nv.compat,"",@"SHT_CUDA_COMPAT_INFO"
	.align	4
        /*0000*/ 	.byte	0x02, 0x09, 0x00, 0x00, 0x02, 0x02, 0x01, 0x00, 0x02, 0x05, 0x05, 0x00, 0x03, 0x07, 0x01, 0x01
        /*0010*/ 	.byte	0x02, 0x03, 0x00, 0x00, 0x02, 0x06, 0x01, 0x00, 0x04, 0x0b, 0x08, 0x00, 0x09, 0x00, 0x00, 0x00
        /*0020*/ 	.byte	0x00, 0x00, 0x00, 0x00


//--------------------- .nv.info._Z21reshape_input4_kernelPKfPfii --------------------------
	.section	.nv.info._Z21reshape_input4_kernelPKfPfii,"",@"SHT_CUDA_INFO"
	.sectionflags	@""
	.align	4


	//----- nvinfo : EIATTR_CUDA_API_VERSION
	.align		4
        /*0000*/ 	.byte	0x04, 0x37
        /*0002*/ 	.short	(.L_55 - .L_54)
.L_54:
        /*0004*/ 	.word	0x00000082


	//----- nvinfo : EIATTR_KPARAM_INFO
	.align		4
.L_55:
        /*0008*/ 	.byte	0x04, 0x17
        /*000a*/ 	.short	(.L_57 - .L_56)
.L_56:
        /*000c*/ 	.word	0x00000000
        /*0010*/ 	.short	0x0003
        /*0012*/ 	.short	0x0014
        /*0014*/ 	.byte	0x00, 0xf0, 0x11, 0x00


	//----- nvinfo : EIATTR_KPARAM_INFO
	.align		4
.L_57:
        /*0018*/ 	.byte	0x04, 0x17
        /*001a*/ 	.short	(.L_59 - .L_58)
.L_58:
        /*001c*/ 	.word	0x00000000
        /*0020*/ 	.short	0x0002
        /*0022*/ 	.short	0x0010
        /*0024*/ 	.byte	0x00, 0xf0, 0x11, 0x00


	//----- nvinfo : EIATTR_KPARAM_INFO
	.align		4
.L_59:
        /*0028*/ 	.byte	0x04, 0x17
        /*002a*/ 	.short	(.L_61 - .L_60)
.L_60:
        /*002c*/ 	.word	0x00000000
        /*0030*/ 	.short	0x0001
        /*0032*/ 	.short	0x0008
        /*0034*/ 	.byte	0x00, 0xf5, 0x21, 0x00


	//----- nvinfo : EIATTR_KPARAM_INFO
	.align		4
.L_61:
        /*0038*/ 	.byte	0x04, 0x17
        /*003a*/ 	.short	(.L_63 - .L_62)
.L_62:
        /*003c*/ 	.word	0x00000000
        /*0040*/ 	.short	0x0000
        /*0042*/ 	.short	0x0000
        /*0044*/ 	.byte	0x00, 0xf5, 0x21, 0x00


	//----- nvinfo : EIATTR_SPARSE_MMA_MASK
	.align		4
.L_63:
        /*0048*/ 	.byte	0x03, 0x50
        /*004a*/ 	.short	0x0000


	//----- nvinfo : EIATTR_MAXREG_COUNT
	.align		4
        /*004c*/ 	.byte	0x03, 0x1b
        /*004e*/ 	.short	0x00ff


	//----- nvinfo : EIATTR_MERCURY_ISA_VERSION
	.align		4
        /*0050*/ 	.byte	0x03, 0x5f
        /*0052*/ 	.short	0x0101


	//----- nvinfo : EIATTR_VRC_CTA_INIT_COUNT
	.align		4
        /*0054*/ 	.byte	0x02, 0x4a
	.zero		1
	.zero		1


	//----- nvinfo : EIATTR_EXIT_INSTR_OFFSETS
	.align		4
        /*0058*/ 	.byte	0x04, 0x1c
        /*005a*/ 	.short	(.L_65 - .L_64)


	//   ....[0]....
.L_64:
        /*005c*/ 	.word	0x00000080


	//   ....[1]....
        /*0060*/ 	.word	0x000002a0


	//----- nvinfo : EIATTR_CBANK_PARAM_SIZE
	.align		4
.L_65:
        /*0064*/ 	.byte	0x03, 0x19
        /*0066*/ 	.short	0x0018


	//----- nvinfo : EIATTR_PARAM_CBANK
	.align		4
        /*0068*/ 	.byte	0x04, 0x0a
        /*006a*/ 	.short	(.L_67 - .L_66)
	.align		4
.L_66:
        /*006c*/ 	.word	index@(.nv.constant0._Z21reshape_input4_kernelPKfPfii)
        /*0070*/ 	.short	0x0380
        /*0072*/ 	.short	0x0018


	//----- nvinfo : EIATTR_SW_WAR
	.align		4
.L_67:
        /*0074*/ 	.byte	0x04, 0x36
        /*0076*/ 	.short	(.L_69 - .L_68)
.L_68:
        /*0078*/ 	.word	0x00000008
.L_69:


//--------------------- .nv.info._Z33contrastive_loss_kernel_optimizedPKfS0_Pfii --------------------------
	.section	.nv.info._Z33contrastive_loss_kernel_optimizedPKfS0_Pfii,"",@"SHT_CUDA_INFO"
	.sectionflags	@""
	.align	4


	//----- nvinfo : EIATTR_CUDA_API_VERSION
	.align		4
        /*0000*/ 	.byte	0x04, 0x37
        /*0002*/ 	.short	(.L_71 - .L_70)
.L_70:
        /*0004*/ 	.word	0x00000082


	//----- nvinfo : EIATTR_KPARAM_INFO
	.align		4
.L_71:
        /*0008*/ 	.byte	0x04, 0x17
        /*000a*/ 	.short	(.L_73 - .L_72)
.L_72:
        /*000c*/ 	.word	0x00000000
        /*0010*/ 	.short	0x0004
        /*0012*/ 	.short	0x001c
        /*0014*/ 	.byte	0x00, 0xf0, 0x11, 0x00


	//----- nvinfo : EIATTR_KPARAM_INFO
	.align		4
.L_73:
        /*0018*/ 	.byte	0x04, 0x17
        /*001a*/ 	.short	(.L_75 - .L_74)
.L_74:
        /*001c*/ 	.word	0x00000000
        /*0020*/ 	.short	0x0003
        /*0022*/ 	.short	0x0018
        /*0024*/ 	.byte	0x00, 0xf0, 0x11, 0x00


	//----- nvinfo : EIATTR_KPARAM_INFO
	.align		4
.L_75:
        /*0028*/ 	.byte	0x04, 0x17
        /*002a*/ 	.short	(.L_77 - .L_76)
.L_76:
        /*002c*/ 	.word	0x00000000
        /*0030*/ 	.short	0x0002
        /*0032*/ 	.short	0x0010
        /*0034*/ 	.byte	0x00, 0xf5, 0x21, 0x00


	//----- nvinfo : EIATTR_KPARAM_INFO
	.align		4
.L_77:
        /*0038*/ 	.byte	0x04, 0x17
        /*003a*/ 	.short	(.L_79 - .L_78)
.L_78:
        /*003c*/ 	.word	0x00000000
        /*0040*/ 	.short	0x0001
        /*0042*/ 	.short	0x0008
        /*0044*/ 	.byte	0x00, 0xf5, 0x21, 0x00


	//----- nvinfo : EIATTR_KPARAM_INFO
	.align		4
.L_79:
        /*0048*/ 	.byte	0x04, 0x17
        /*004a*/ 	.short	(.L_81 - .L_80)
.L_80:
        /*004c*/ 	.word	0x00000000
        /*0050*/ 	.short	0x0000
        /*0052*/ 	.short	0x0000
        /*0054*/ 	.byte	0x00, 0xf5, 0x21, 0x00


	//----- nvinfo : EIATTR_SPARSE_MMA_MASK
	.align		4
.L_81:
        /*0058*/ 	.byte	0x03, 0x50
        /*005a*/ 	.short	0x0000


	//----- nvinfo : EIATTR_MAXREG_COUNT
	.align		4
        /*005c*/ 	.byte	0x03, 0x1b
        /*005e*/ 	.short	0x00ff


	//----- nvinfo : EIATTR_MERCURY_ISA_VERSION
	.align		4
        /*0060*/ 	.byte	0x03, 0x5f
        /*0062*/ 	.short	0x0101


	//----- nvinfo : EIATTR_VRC_CTA_INIT_COUNT
	.align		4
        /*0064*/ 	.byte	0x02, 0x4a
	.zero		1
	.zero		1


	//----- nvinfo : EIATTR_EXIT_INSTR_OFFSETS
	.align		4
        /*0068*/ 	.byte	0x04, 0x1c
        /*006a*/ 	.short	(.L_83 - .L_82)


	//   ....[0]....
.L_82:
        /*006c*/ 	.word	0x00000080


	//   ....[1]....
        /*0070*/ 	.word	0x000002b0


	//----- nvinfo : EIATTR_CBANK_PARAM_SIZE
	.align		4
.L_83:
        /*0074*/ 	.byte	0x03, 0x19
        /*0076*/ 	.short	0x0020


	//----- nvinfo : EIATTR_PARAM_CBANK
	.align		4
        /*0078*/ 	.byte	0x04, 0x0a
        /*007a*/ 	.short	(.L_85 - .L_84)
	.align		4
.L_84:
        /*007c*/ 	.word	index@(.nv.constant0._Z33contrastive_loss_kernel_optimizedPKfS0_Pfii)
        /*0080*/ 	.short	0x0380
        /*0082*/ 	.short	0x0020


	//----- nvinfo : EIATTR_SW_WAR
	.align		4
.L_85:
        /*0084*/ 	.byte	0x04, 0x36
        /*0086*/ 	.short	(.L_87 - .L_86)
.L_86:
        /*0088*/ 	.word	0x00000008
.L_87:


//--------------------- .nv.info._Z37wasserstein_distance_kernel_optimizedPKfS0_Pfii --------------------------
	.section	.nv.info._Z37wasserstein_distance_kernel_optimizedPKfS0_Pfii,"",@"SHT_CUDA_INFO"
	.sectionflags	@""
	.align	4


	//----- nvinfo : EIATTR_CUDA_API_VERSION
	.align		4
        /*0000*/ 	.byte	0x04, 0x37
        /*0002*/ 	.short	(.L_89 - .L_88)
.L_88:
        /*0004*/ 	.word	0x00000082


	//----- nvinfo : EIATTR_KPARAM_INFO
	.align		4
.L_89:
        /*0008*/ 	.byte	0x04, 0x17
        /*000a*/ 	.short	(.L_91 - .L_90)
.L_90:
        /*000c*/ 	.word	0x00000000
        /*0010*/ 	.short	0x0004
        /*0012*/ 	.short	0x001c
        /*0014*/ 	.byte	0x00, 0xf0, 0x11, 0x00


	//----- nvinfo : EIATTR_KPARAM_INFO
	.align		4
.L_91:
        /*0018*/ 	.byte	0x04, 0x17
        /*001a*/ 	.short	(.L_93 - .L_92)
.L_92:
        /*001c*/ 	.word	0x00000000
        /*0020*/ 	.short	0x0003
        /*0022*/ 	.short	0x0018
        /*0024*/ 	.byte	0x00, 0xf0, 0x11, 0x00


	//----- nvinfo : EIATTR_KPARAM_INFO
	.align		4
.L_93:
        /*0028*/ 	.byte	0x04, 0x17
        /*002a*/ 	.short	(.L_95 - .L_94)
.L_94:
        /*002c*/ 	.word	0x00000000
        /*0030*/ 	.short	0x0002
        /*0032*/ 	.short	0x0010
        /*0034*/ 	.byte	0x00, 0xf5, 0x21, 0x00


	//----- nvinfo : EIATTR_KPARAM_INFO
	.align		4
.L_95:
        /*0038*/ 	.byte	0x04, 0x17
        /*003a*/ 	.short	(.L_97 - .L_96)
.L_96:
        /*003c*/ 	.word	0x00000000
        /*0040*/ 	.short	0x0001
        /*0042*/ 	.short	0x0008
        /*0044*/ 	.byte	0x00, 0xf5, 0x21, 0x00


	//----- nvinfo : EIATTR_KPARAM_INFO
	.align		4
.L_97:
        /*0048*/ 	.byte	0x04, 0x17
        /*004a*/ 	.short	(.L_99 - .L_98)
.L_98:
        /*004c*/ 	.word	0x00000000
        /*0050*/ 	.short	0x0000
        /*0052*/ 	.short	0x0000
        /*0054*/ 	.byte	0x00, 0xf5, 0x21, 0x00


	//----- nvinfo : EIATTR_SPARSE_MMA_MASK
	.align		4
.L_99:
        /*0058*/ 	.byte	0x03, 0x50
        /*005a*/ 	.short	0x0000


	//----- nvinfo : EIATTR_MAXREG_COUNT
	.align		4
        /*005c*/ 	.byte	0x03, 0x1b
        /*005e*/ 	.short	0x00ff


	//----- nvinfo : EIATTR_MERCURY_ISA_VERSION
	.align		4
        /*0060*/ 	.byte	0x03, 0x5f
        /*0062*/ 	.short	0x0101


	//----- nvinfo : EIATTR_VRC_CTA_INIT_COUNT
	.align		4
        /*0064*/ 	.byte	0x02, 0x4a
	.zero		1
	.zero		1


	//----- nvinfo : EIATTR_EXIT_INSTR_OFFSETS
	.align		4
        /*0068*/ 	.byte	0x04, 0x1c
        /*006a*/ 	.short	(.L_101 - .L_100)


	//   ....[0]....
.L_100:
        /*006c*/ 	.word	0x00000080


	//   ....[1]....
        /*0070*/ 	.word	0x000002c0


	//----- nvinfo : EIATTR_CBANK_PARAM_SIZE
	.align		4
.L_101:
        /*0074*/ 	.byte	0x03, 0x19
        /*0076*/ 	.short	0x0020


	//----- nvinfo : EIATTR_PARAM_CBANK
	.align		4
        /*0078*/ 	.byte	0x04, 0x0a
        /*007a*/ 	.short	(.L_103 - .L_102)
	.align		4
.L_102:
        /*007c*/ 	.word	index@(.nv.constant0._Z37wasserstein_distance_kernel_optimizedPKfS0_Pfii)
        /*0080*/ 	.short	0x0380
        /*0082*/ 	.short	0x0020


	//----- nvinfo : EIATTR_SW_WAR
	.align		4
.L_103:
        /*0084*/ 	.byte	0x04, 0x36
        /*0086*/ 	.short	(.L_105 - .L_104)
.L_104:
        /*0088*/ 	.word	0x00000008
.L_105:


//--------------------- .nv.info._Z18determinant_kernelPKfPfi --------------------------
	.section	.nv.info._Z18determinant_kernelPKfPfi,"",@"SHT_CUDA_INFO"
	.sectionflags	@""
	.align	4


	//----- nvinfo : EIATTR_CUDA_API_VERSION
	.align		4
        /*0000*/ 	.byte	0x04, 0x37
        /*0002*/ 	.short	(.L_107 - .L_106)
.L_106:
        /*0004*/ 	.word	0x00000082


	//----- nvinfo : EIATTR_KPARAM_INFO
	.align		4
.L_107:
        /*0008*/ 	.byte	0x04, 0x17
        /*000a*/ 	.short	(.L_109 - .L_108)
.L_108:
        /*000c*/ 	.word	0x00000000
        /*0010*/ 	.short	0x0002
        /*0012*/ 	.short	0x0010
        /*0014*/ 	.byte	0x00, 0xf0, 0x11, 0x00


	//----- nvinfo : EIATTR_KPARAM_INFO
	.align		4
.L_109:
        /*0018*/ 	.byte	0x04, 0x17
        /*001a*/ 	.short	(.L_111 - .L_110)
.L_110:
        /*001c*/ 	.word	0x00000000
        /*0020*/ 	.short	0x0001
        /*0022*/ 	.short	0x0008
        /*0024*/ 	.byte	0x00, 0xf5, 0x21, 0x00


	//----- nvinfo : EIATTR_KPARAM_INFO
	.align		4
.L_111:
        /*0028*/ 	.byte	0x04, 0x17
        /*002a*/ 	.short	(.L_113 - .L_112)
.L_112:
        /*002c*/ 	.word	0x00000000
        /*0030*/ 	.short	0x0000
        /*0032*/ 	.short	0x0000
        /*0034*/ 	.byte	0x00, 0xf5, 0x21, 0x00


	//----- nvinfo : EIATTR_SPARSE_MMA_MASK
	.align		4
.L_113:
        /*0038*/ 	.byte	0x03, 0x50
        /*003a*/ 	.short	0x0000


	//----- nvinfo : EIATTR_MAXREG_COUNT
	.align		4
        /*003c*/ 	.byte	0x03, 0x1b
        /*003e*/ 	.short	0x00ff


	//----- nvinfo : EIATTR_MERCURY_ISA_VERSION
	.align		4
        /*0040*/ 	.byte	0x03, 0x5f
        /*0042*/ 	.short	0x0101


	//----- nvinfo : EIATTR_VRC_CTA_INIT_COUNT
	.align		4
        /*0044*/ 	.byte	0x02, 0x4a
	.zero		1
	.zero		1


	//----- nvinfo : EIATTR_EXIT_INSTR_OFFSETS
	.align		4
        /*0048*/ 	.byte	0x04, 0x1c
        /*004a*/ 	.short	(.L_115 - .L_114)


	//   ....[0]....
.L_114:
        /*004c*/ 	.word	0x00000080


	//   ....[1]....
        /*0050*/ 	.word	0x00000100


	//----- nvinfo : EIATTR_CBANK_PARAM_SIZE
	.align		4
.L_115:
        /*0054*/ 	.byte	0x03, 0x19
        /*0056*/ 	.short	0x0014


	//----- nvinfo : EIATTR_PARAM_CBANK
	.align		4
        /*0058*/ 	.byte	0x04, 0x0a
        /*005a*/ 	.short	(.L_117 - .L_116)
	.align		4
.L_116:
        /*005c*/ 	.word	index@(.nv.constant0._Z18determinant_kernelPKfPfi)
        /*0060*/ 	.short	0x0380
        /*0062*/ 	.short	0x0014


	//----- nvinfo : EIATTR_SW_WAR
	.align		4
.L_117:
        /*0064*/ 	.byte	0x04, 0x36
        /*0066*/ 	.short	(.L_119 - .L_118)
.L_118:
        /*0068*/ 	.word	0x00000008
.L_119:


//--------------------- .nv.info._Z18dot_product_kernelPKfS0_Pfii --------------------------
	.section	.nv.info._Z18dot_product_kernelPKfS0_Pfii,"",@"SHT_CUDA_INFO"
	.sectionflags	@""
	.align	4


	//----- nvinfo : EIATTR_CUDA_API_VERSION
	.align		4
        /*0000*/ 	.byte	0x04, 0x37
        /*0002*/ 	.short	(.L_121 - .L_120)
.L_120:
        /*0004*/ 	.word	0x00000082


	//----- nvinfo : EIATTR_KPARAM_INFO
	.align		4
.L_121:
        /*0008*/ 	.byte	0x04, 0x17
        /*000a*/ 	.short	(.L_123 - .L_122)
.L_122:
        /*000c*/ 	.word	0x00000000
        /*0010*/ 	.short	0x0004
        /*0012*/ 	.short	0x001c
        /*0014*/ 	.byte	0x00, 0xf0, 0x11, 0x00


	//----- nvinfo : EIATTR_KPARAM_INFO
	.align		4
.L_123:
        /*0018*/ 	.byte	0x04, 0x17
        /*001a*/ 	.short	(.L_125 - .L_124)
.L_124:
        /*001c*/ 	.word	0x00000000
        /*0020*/ 	.short	0x0003
        /*0022*/ 	.short	0x0018
        /*0024*/ 	.byte	0x00, 0xf0, 0x11, 0x00


	//----- nvinfo : EIATTR_KPARAM_INFO
	.align		4
.L_125:
        /*0028*/ 	.byte	0x04, 0x17
        /*002a*/ 	.short	(.L_127 - .L_126)
.L_126:
        /*002c*/ 	.word	0x00000000
        /*0030*/ 	.short	0x0002
        /*0032*/ 	.short	0x0010
        /*0034*/ 	.byte	0x00, 0xf5, 0x21, 0x00


	//----- nvinfo : EIATTR_KPARAM_INFO
	.align		4
.L_127:
        /*0038*/ 	.byte	0x04, 0x17
        /*003a*/ 	.short	(.L_129 - .L_128)
.L_128:
        /*003c*/ 	.word	0x00000000
        /*0040*/ 	.short	0x0001
        /*0042*/ 	.short	0x0008
        /*0044*/ 	.byte	0x00, 0xf5, 0x21, 0x00


	//----- nvinfo : EIATTR_KPARAM_INFO
	.align		4
.L_129:
        /*0048*/ 	.byte	0x04, 0x17
        /*004a*/ 	.short	(.L_131 - .L_130)
.L_130:
        /*004c*/ 	.word	0x00000000
        /*0050*/ 	.short	0x0000
        /*0052*/ 	.short	0x0000
        /*0054*/ 	.byte	0x00, 0xf5, 0x21, 0x00


	//----- nvinfo : EIATTR_SPARSE_MMA_MASK
	.align		4
.L_131:
        /*0058*/ 	.byte	0x03, 0x50
        /*005a*/ 	.short	0x0000


	//----- nvinfo : EIATTR_MAXREG_COUNT
	.align		4
        /*005c*/ 	.byte	0x03, 0x1b
        /*005e*/ 	.short	0x00ff


	//----- nvinfo : EIATTR_MERCURY_ISA_VERSION
	.align		4
        /*0060*/ 	.byte	0x03, 0x5f
        /*0062*/ 	.short	0x0101


	//----- nvinfo : EIATTR_VRC_CTA_INIT_COUNT
	.align		4
        /*0064*/ 	.byte	0x02, 0x4a
	.zero		1
	.zero		1


	//----- nvinfo : EIATTR_EXIT_INSTR_OFFSETS
	.align		4
        /*0068*/ 	.byte	0x04, 0x1c
        /*006a*/ 	.short	(.L_133 - .L_132)


	//   ....[0]....
.L_132:
        /*006c*/ 	.word	0x00000080


	//   ....[1]....
        /*0070*/ 	.word	0x00000140


	//----- nvinfo : EIATTR_CBANK_PARAM_SIZE
	.align		4
.L_133:
        /*0074*/ 	.byte	0x03, 0x19
        /*0076*/ 	.short	0x0020


	//----- nvinfo : EIATTR_PARAM_CBANK
	.align		4
        /*0078*/ 	.byte	0x04, 0x0a
        /*007a*/ 	.short	(.L_135 - .L_134)
	.align		4
.L_134:
        /*007c*/ 	.word	index@(.nv.constant0._Z18dot_product_kernelPKfS0_Pfii)
        /*0080*/ 	.short	0x0380
        /*0082*/ 	.short	0x0020


	//----- nvinfo : EIATTR_SW_WAR
	.align		4
.L_135:
        /*0084*/ 	.byte	0x04, 0x36
        /*0086*/ 	.short	(.L_137 - .L_136)
.L_136:
        /*0088*/ 	.word	0x00000008
.L_137:


//--------------------- .nv.info._Z23contrastive_loss_kernelPKfS0_Pfii --------------------------
	.section	.nv.info._Z23contrastive_loss_kernelPKfS0_Pfii,"",@"SHT_CUDA_INFO"
	.sectionflags	@""
	.align	4


	//----- nvinfo : EIATTR_CUDA_API_VERSION
	.align		4
        /*0000*/ 	.byte	0x04, 0x37
        /*0002*/ 	.short	(.L_139 - .L_138)
.L_138:
        /*0004*/ 	.word	0x00000082


	//----- nvinfo : EIATTR_KPARAM_INFO
	.align		4
.L_139:
        /*0008*/ 	.byte	0x04, 0x17
        /*000a*/ 	.short	(.L_141 - .L_140)
.L_140:
        /*000c*/ 	.word	0x00000000
        /*0010*/ 	.short	0x0004
        /*0012*/ 	.short	0x001c
        /*0014*/ 	.byte	0x00, 0xf0, 0x11, 0x00


	//----- nvinfo : EIATTR_KPARAM_INFO
	.align		4
.L_141:
        /*0018*/ 	.byte	0x04, 0x17
        /*001a*/ 	.short	(.L_143 - .L_142)
.L_142:
        /*001c*/ 	.word	0x00000000
        /*0020*/ 	.short	0x0003
        /*0022*/ 	.short	0x0018
        /*0024*/ 	.byte	0x00, 0xf0, 0x11, 0x00


	//----- nvinfo : EIATTR_KPARAM_INFO
	.align		4
.L_143:
        /*0028*/ 	.byte	0x04, 0x17
        /*002a*/ 	.short	(.L_145 - .L_144)
.L_144:
        /*002c*/ 	.word	0x00000000
        /*0030*/ 	.short	0x0002
        /*0032*/ 	.short	0x0010
        /*0034*/ 	.byte	0x00, 0xf5, 0x21, 0x00


	//----- nvinfo : EIATTR_KPARAM_INFO
	.align		4
.L_145:
        /*0038*/ 	.byte	0x04, 0x17
        /*003a*/ 	.short	(.L_147 - .L_146)
.L_146:
        /*003c*/ 	.word	0x00000000
        /*0040*/ 	.short	0x0001
        /*0042*/ 	.short	0x0008
        /*0044*/ 	.byte	0x00, 0xf5, 0x21, 0x00


	//----- nvinfo : EIATTR_KPARAM_INFO
	.align		4
.L_147:
        /*0048*/ 	.byte	0x04, 0x17
        /*004a*/ 	.short	(.L_149 - .L_148)
.L_148:
        /*004c*/ 	.word	0x00000000
        /*0050*/ 	.short	0x0000
        /*0052*/ 	.short	0x0000
        /*0054*/ 	.byte	0x00, 0xf5, 0x21, 0x00


	//----- nvinfo : EIATTR_SPARSE_MMA_MASK
	.align		4
.L_149:
        /*0058*/ 	.byte	0x03, 0x50
        /*005a*/ 	.short	0x0000


	//----- nvinfo : EIATTR_MAXREG_COUNT
	.align		4
        /*005c*/ 	.byte	0x03, 0x1b
        /*005e*/ 	.short	0x00ff


	//----- nvinfo : EIATTR_MERCURY_ISA_VERSION
	.align		4
        /*0060*/ 	.byte	0x03, 0x5f
        /*0062*/ 	.short	0x0101


	//----- nvinfo : EIATTR_VRC_CTA_INIT_COUNT
	.align		4
        /*0064*/ 	.byte	0x02, 0x4a
	.zero		1
	.zero		1


	//----- nvinfo : EIATTR_EXIT_INSTR_OFFSETS
	.align		4
        /*0068*/ 	.byte	0x04, 0x1c
        /*006a*/ 	.short	(.L_151 - .L_150)


	//   ....[0]....
.L_150:
        /*006c*/ 	.word	0x00000080


	//   ....[1]....
        /*0070*/ 	.word	0x000002c0


	//----- nvinfo : EIATTR_CBANK_PARAM_SIZE
	.align		4
.L_151:
        /*0074*/ 	.byte	0x03, 0x19
        /*0076*/ 	.short	0x0020


	//----- nvinfo : EIATTR_PARAM_CBANK
	.align		4
        /*0078*/ 	.byte	0x04, 0x0a
        /*007a*/ 	.short	(.L_153 - .L_152)
	.align		4
.L_152:
        /*007c*/ 	.word	index@(.nv.constant0._Z23contrastive_loss_kernelPKfS0_Pfii)
        /*0080*/ 	.short	0x0380
        /*0082*/ 	.short	0x0020


	//----- nvinfo : EIATTR_SW_WAR
	.align		4
.L_153:
        /*0084*/ 	.byte	0x04, 0x36
        /*0086*/ 	.short	(.L_155 - .L_154)
.L_154:
        /*0088*/ 	.word	0x00000008
.L_155:


//--------------------- .nv.info._Z35reshape_and_contrastive_loss_kernelPKfS0_Pfii --------------------------
	.section	.nv.info._Z35reshape_and_contrastive_loss_kernelPKfS0_Pfii,"",@"SHT_CUDA_INFO"
	.sectionflags	@""
	.align	4


	//----- nvinfo : EIATTR_CUDA_API_VERSION
	.align		4
        /*0000*/ 	.byte	0x04, 0x37
        /*0002*/ 	.short	(.L_157 - .L_156)
.L_156:
        /*0004*/ 	.word	0x00000082


	//----- nvinfo : EIATTR_KPARAM_INFO
	.align		4
.L_157:
        /*0008*/ 	.byte	0x04, 0x17
        /*000a*/ 	.short	(.L_159 - .L_158)
.L_158:
        /*000c*/ 	.word	0x00000000
        /*0010*/ 	.short	0x0004
        /*0012*/ 	.short	0x001c
        /*0014*/ 	.byte	0x00, 0xf0, 0x11, 0x00


	//----- nvinfo : EIATTR_KPARAM_INFO
	.align		4
.L_159:
        /*0018*/ 	.byte	0x04, 0x17
        /*001a*/ 	.short	(.L_161 - .L_160)
.L_160:
        /*001c*/ 	.word	0x00000000
        /*0020*/ 	.short	0x0003
        /*0022*/ 	.short	0x0018
        /*0024*/ 	.byte	0x00, 0xf0, 0x11, 0x00


	//----- nvinfo : EIATTR_KPARAM_INFO
	.align		4
.L_161:
        /*0028*/ 	.byte	0x04, 0x17
        /*002a*/ 	.short	(.L_163 - .L_162)
.L_162:
        /*002c*/ 	.word	0x00000000
        /*0030*/ 	.short	0x0002
        /*0032*/ 	.short	0x0010
        /*0034*/ 	.byte	0x00, 0xf5, 0x21, 0x00


	//----- nvinfo : EIATTR_KPARAM_INFO
	.align		4
.L_163:
        /*0038*/ 	.byte	0x04, 0x17
        /*003a*/ 	.short	(.L_165 - .L_164)
.L_164:
        /*003c*/ 	.word	0x00000000
        /*0040*/ 	.short	0x0001
        /*0042*/ 	.short	0x0008
        /*0044*/ 	.byte	0x00, 0xf5, 0x21, 0x00


	//----- nvinfo : EIATTR_KPARAM_INFO
	.align		4
.L_165:
        /*0048*/ 	.byte	0x04, 0x17
        /*004a*/ 	.short	(.L_167 - .L_166)
.L_166:
        /*004c*/ 	.word	0x00000000
        /*0050*/ 	.short	0x0000
        /*0052*/ 	.short	0x0000
        /*0054*/ 	.byte	0x00, 0xf5, 0x21, 0x00


	//----- nvinfo : EIATTR_SPARSE_MMA_MASK
	.align		4
.L_167:
        /*0058*/ 	.byte	0x03, 0x50
        /*005a*/ 	.short	0x0000


	//----- nvinfo : EIATTR_MAXREG_COUNT
	.align		4
        /*005c*/ 	.byte	0x03, 0x1b
        /*005e*/ 	.short	0x00ff


	//----- nvinfo : EIATTR_MERCURY_ISA_VERSION
	.align		4
        /*0060*/ 	.byte	0x03, 0x5f
        /*0062*/ 	.short	0x0101


	//----- nvinfo : EIATTR_VRC_CTA_INIT_COUNT
	.align		4
        /*0064*/ 	.byte	0x02, 0x4a
	.zero		1
	.zero		1


	//----- nvinfo : EIATTR_EXIT_INSTR_OFFSETS
	.align		4
        /*0068*/ 	.byte	0x04, 0x1c
        /*006a*/ 	.short	(.L_169 - .L_168)


	//   ....[0]....
.L_168:
        /*006c*/ 	.word	0x00000080


	//   ....[1]....
        /*0070*/ 	.word	0x00000300


	//----- nvinfo : EIATTR_CBANK_PARAM_SIZE
	.align		4
.L_169:
        /*0074*/ 	.byte	0x03, 0x19
        /*0076*/ 	.short	0x0020


	//----- nvinfo : EIATTR_PARAM_CBANK
	.align		4
        /*0078*/ 	.byte	0x04, 0x0a
        /*007a*/ 	.short	(.L_171 - .L_170)
	.align		4
.L_170:
        /*007c*/ 	.word	index@(.nv.constant0._Z35reshape_and_contrastive_loss_kernelPKfS0_Pfii)
        /*0080*/ 	.short	0x0380
        /*0082*/ 	.short	0x0020


	//----- nvinfo : EIATTR_SW_WAR
	.align		4
.L_171:
        /*0084*/ 	.byte	0x04, 0x36
        /*0086*/ 	.short	(.L_173 - .L_172)
.L_172:
        /*0088*/ 	.word	0x00000008
.L_173:


//--------------------- .nv.info._Z27wasserstein_distance_kernelPKfS0_Pfii --------------------------
	.section	.nv.info._Z27wasserstein_distance_kernelPKfS0_Pfii,"",@"SHT_CUDA_INFO"
	.sectionflags	@""
	.align	4


	//----- nvinfo : EIATTR_CUDA_API_VERSION
	.align		4
        /*0000*/ 	.byte	0x04, 0x37
        /*0002*/ 	.short	(.L_175 - .L_174)
.L_174:
        /*0004*/ 	.word	0x00000082


	//----- nvinfo : EIATTR_KPARAM_INFO
	.align		4
.L_175:
        /*0008*/ 	.byte	0x04, 0x17
        /*000a*/ 	.short	(.L_177 - .L_176)
.L_176:
        /*000c*/ 	.word	0x00000000
        /*0010*/ 	.short	0x0004
        /*0012*/ 	.short	0x001c
        /*0014*/ 	.byte	0x00, 0xf0, 0x11, 0x00


	//----- nvinfo : EIATTR_KPARAM_INFO
	.align		4
.L_177:
        /*0018*/ 	.byte	0x04, 0x17
        /*001a*/ 	.short	(.L_179 - .L_178)
.L_178:
        /*001c*/ 	.word	0x00000000
        /*0020*/ 	.short	0x0003
        /*0022*/ 	.short	0x0018
        /*0024*/ 	.byte	0x00, 0xf0, 0x11, 0x00


	//----- nvinfo : EIATTR_KPARAM_INFO
	.align		4
.L_179:
        /*0028*/ 	.byte	0x04, 0x17
        /*002a*/ 	.short	(.L_181 - .L_180)
.L_180:
        /*002c*/ 	.word	0x00000000
        /*0030*/ 	.short	0x0002
        /*0032*/ 	.short	0x0010
        /*0034*/ 	.byte	0x00, 0xf5, 0x21, 0x00


	//----- nvinfo : EIATTR_KPARAM_INFO
	.align		4
.L_181:
        /*0038*/ 	.byte	0x04, 0x17
        /*003a*/ 	.short	(.L_183 - .L_182)
.L_182:
        /*003c*/ 	.word	0x00000000
        /*0040*/ 	.short	0x0001
        /*0042*/ 	.short	0x0008
        /*0044*/ 	.byte	0x00, 0xf5, 0x21, 0x00


	//----- nvinfo : EIATTR_KPARAM_INFO
	.align		4
.L_183:
        /*0048*/ 	.byte	0x04, 0x17
        /*004a*/ 	.short	(.L_185 - .L_184)
.L_184:
        /*004c*/ 	.word	0x00000000
        /*0050*/ 	.short	0x0000
        /*0052*/ 	.short	0x0000
        /*0054*/ 	.byte	0x00, 0xf5, 0x21, 0x00


	//----- nvinfo : EIATTR_SPARSE_MMA_MASK
	.align		4
.L_185:
        /*0058*/ 	.byte	0x03, 0x50
        /*005a*/ 	.short	0x0000


	//----- nvinfo : EIATTR_MAXREG_COUNT
	.align		4
        /*005c*/ 	.byte	0x03, 0x1b
        /*005e*/ 	.short	0x00ff


	//----- nvinfo : EIATTR_MERCURY_ISA_VERSION
	.align		4
        /*0060*/ 	.byte	0x03, 0x5f
        /*0062*/ 	.short	0x0101


	//----- nvinfo : EIATTR_VRC_CTA_INIT_COUNT
	.align		4
        /*0064*/ 	.byte	0x02, 0x4a
	.zero		1
	.zero		1


	//----- nvinfo : EIATTR_EXIT_INSTR_OFFSETS
	.align		4
        /*0068*/ 	.byte	0x04, 0x1c
        /*006a*/ 	.short	(.L_187 - .L_186)


	//   ....[0]....
.L_186:
        /*006c*/ 	.word	0x00000080


	//   ....[1]....
        /*0070*/ 	.word	0x000002d0


	//----- nvinfo : EIATTR_CBANK_PARAM_SIZE
	.align		4
.L_187:
        /*0074*/ 	.byte	0x03, 0x19
        /*0076*/ 	.short	0x0020


	//----- nvinfo : EIATTR_PARAM_CBANK
	.align		4
        /*0078*/ 	.byte	0x04, 0x0a
        /*007a*/ 	.short	(.L_189 - .L_188)
	.align		4
.L_188:
        /*007c*/ 	.word	index@(.nv.constant0._Z27wasserstein_distance_kernelPKfS0_Pfii)
        /*0080*/ 	.short	0x0380
        /*0082*/ 	.short	0x0020


	//----- nvinfo : EIATTR_SW_WAR
	.align		4
.L_189:
        /*0084*/ 	.byte	0x04, 0x36
        /*0086*/ 	.short	(.L_191 - .L_190)
.L_190:
        /*0088*/ 	.word	0x00000008
.L_191:


//--------------------- .nv.info._Z28calculate_determinant_kernelPKfPfi --------------------------
	.section	.nv.info._Z28calculate_determinant_kernelPKfPfi,"",@"SHT_CUDA_INFO"
	.sectionflags	@""
	.align	4


	//----- nvinfo : EIATTR_CUDA_API_VERSION
	.align		4
        /*0000*/ 	.byte	0x04, 0x37
        /*0002*/ 	.short	(.L_193 - .L_192)
.L_192:
        /*0004*/ 	.word	0x00000082


	//----- nvinfo : EIATTR_KPARAM_INFO
	.align		4
.L_193:
        /*0008*/ 	.byte	0x04, 0x17
        /*000a*/ 	.short	(.L_195 - .L_194)
.L_194:
        /*000c*/ 	.word	0x00000000
        /*0010*/ 	.short	0x0002
        /*0012*/ 	.short	0x0010
        /*0014*/ 	.byte	0x00, 0xf0, 0x11, 0x00


	//----- nvinfo : EIATTR_KPARAM_INFO
	.align		4
.L_195:
        /*0018*/ 	.byte	0x04, 0x17
        /*001a*/ 	.short	(.L_197 - .L_196)
.L_196:
        /*001c*/ 	.word	0x00000000
        /*0020*/ 	.short	0x0001
        /*0022*/ 	.short	0x0008
        /*0024*/ 	.byte	0x00, 0xf5, 0x21, 0x00


	//----- nvinfo : EIATTR_KPARAM_INFO
	.align		4
.L_197:
        /*0028*/ 	.byte	0x04, 0x17
        /*002a*/ 	.short	(.L_199 - .L_198)
.L_198:
        /*002c*/ 	.word	0x00000000
        /*0030*/ 	.short	0x0000
        /*0032*/ 	.short	0x0000
        /*0034*/ 	.byte	0x00, 0xf5, 0x21, 0x00


	//----- nvinfo : EIATTR_SPARSE_MMA_MASK
	.align		4
.L_199:
        /*0038*/ 	.byte	0x03, 0x50
        /*003a*/ 	.short	0x0000


	//----- nvinfo : EIATTR_MAXREG_COUNT
	.align		4
        /*003c*/ 	.byte	0x03, 0x1b
        /*003e*/ 	.short	0x00ff


	//----- nvinfo : EIATTR_MERCURY_ISA_VERSION
	.align		4
        /*0040*/ 	.byte	0x03, 0x5f
        /*0042*/ 	.short	0x0101


	//----- nvinfo : EIATTR_VRC_CTA_INIT_COUNT
	.align		4
        /*0044*/ 	.byte	0x02, 0x4a
	.zero		1
	.zero		1


	//----- nvinfo : EIATTR_EXIT_INSTR_OFFSETS
	.align		4
        /*0048*/ 	.byte	0x04, 0x1c
        /*004a*/ 	.short	(.L_201 - .L_200)


	//   ....[0]....
.L_200:
        /*004c*/ 	.word	0x00000080


	//   ....[1]....
        /*0050*/ 	.word	0x00000100


	//----- nvinfo : EIATTR_CBANK_PARAM_SIZE
	.align		4
.L_201:
        /*0054*/ 	.byte	0x03, 0x19
        /*0056*/ 	.short	0x0014


	//----- nvinfo : EIATTR_PARAM_CBANK
	.align		4
        /*0058*/ 	.byte	0x04, 0x0a
        /*005a*/ 	.short	(.L_203 - .L_202)
	.align		4
.L_202:
        /*005c*/ 	.word	index@(.nv.constant0._Z28calculate_determinant_kernelPKfPfi)
        /*0060*/ 	.short	0x0380
        /*0062*/ 	.short	0x0014


	//----- nvinfo : EIATTR_SW_WAR
	.align		4
.L_203:
        /*0064*/ 	.byte	0x04, 0x36
        /*0066*/ 	.short	(.L_205 - .L_204)
.L_204:
        /*0068*/ 	.word	0x00000008
.L_205:


//--------------------- .nv.callgraph             --------------------------
	.section	.nv.callgraph,"",@"SHT_CUDA_CALLGRAPH"
	.align	4
	.sectionentsize	8
	.align		4
        /*0000*/ 	.word	0x00000000
	.align		4
        /*0004*/ 	.word	0xffffffff
	.align		4
        /*0008*/ 	.word	0x00000000
	.align		4
        /*000c*/ 	.word	0xfffffffe
	.align		4
        /*0010*/ 	.word	0x00000000
	.align		4
        /*0014*/ 	.word	0xfffffffd
	.align		4
        /*0018*/ 	.word	0x00000000
	.align		4
        /*001c*/ 	.word	0xfffffffc


//--------------------- .text._Z21reshape_input4_kernelPKfPfii --------------------------
	.section	.text._Z21reshape_input4_kernelPKfPfii,"ax",@progbits
	.align	128
        .global         _Z21reshape_input4_kernelPKfPfii
        .type           _Z21reshape_input4_kernelPKfPfii,@function
        .size           _Z21reshape_input4_kernelPKfPfii,(.L_x_9 - _Z21reshape_input4_kernelPKfPfii)
        .other          _Z21reshape_input4_kernelPKfPfii,@"STO_CUDA_ENTRY STV_DEFAULT"
_Z21reshape_input4_kernelPKfPfii:
.text._Z21reshape_input4_kernelPKfPfii:
[----:B------:R-:W-:Y:S01]  /*0000*/  LDC R1, c[0x0][0x37c] ;  /* 0x0000df00ff017b82 */ /* 0x000fe20000000800 */
[----:B------:R-:W0:Y:S07]  /*0010*/  S2R R5, SR_TID.X ;  /* 0x0000000000057919 */ /* 0x000e2e0000002100 */
[----:B------:R-:W0:Y:S08]  /*0020*/  S2UR UR4, SR_CTAID.X ;  /* 0x00000000000479c3 */ /* 0x000e300000002500 */
[----:B------:R-:W0:Y:S08]  /*0030*/  LDC R0, c[0x0][0x360] ;  /* 0x0000d800ff007b82 */ /* 0x000e300000000800 */
[----:B------:R-:W1:Y:S01]  /*0040*/  LDC.64 R2, c[0x0][0x390] ;  /* 0x0000e400ff027b82 */ /* 0x000e620000000a00 */
[----:B0-----:R-:W-:-:S02]  /*0050*/  IMAD R0, R0, UR4, R5 ;  /* 0x0000000400007c24 */ /* 0x001fc4000f8e0205 */
[----:B-1----:R-:W-:-:S05]  /*0060*/  IMAD R5, R3, R2, RZ ;  /* 0x0000000203057224 */ /* 0x002fca00078e02ff */
[----:B------:R-:W-:-:S13]  /*0070*/  ISETP.GE.AND P0, PT, R0, R5, PT ;  /* 0x000000050000720c */ /* 0x000fda0003f06270 */
[----:B------:R-:W-:Y:S05]  /*0080*/  @P0 EXIT ;  /* 0x000000000000094d */ /* 0x000fea0003800000 */
[----:B------:R-:W0:Y:S01]  /*0090*/  LDC.64 R4, c[0x0][0x380] ;  /* 0x0000e000ff047b82 */ /* 0x000e220000000a00 */
[----:B------:R-:W1:Y:S01]  /*00a0*/  LDCU.64 UR4, c[0x0][0x358] ;  /* 0x00006b00ff0477ac */ /* 0x000e620008000a00 */
[----:B0-----:R-:W-:-:S05]  /*00b0*/  IMAD.WIDE R4, R0, 0x4, R4 ;  /* 0x0000000400047825 */ /* 0x001fca00078e0204 */
[----:B-1----:R0:W2:Y:S01]  /*00c0*/  LDG.E R9, desc[UR4][R4.64] ;  /* 0x0000000404097981 */ /* 0x0020a2000c1e1900 */
[----:B------:R-:W-:-:S04]  /*00d0*/  IABS R11, R3 ;  /* 0x00000003000b7213 */ /* 0x000fc80000000000 */
[----:B------:R-:W1:Y:S01]  /*00e0*/  I2F.RP R2, R11 ;  /* 0x0000000b00027306 */ /* 0x000e620000209400 */
[----:B0-----:R-:W-:-:S07]  /*00f0*/  IABS R4, R0 ;  /* 0x0000000000047213 */ /* 0x001fce0000000000 */
[----:B-1----:R-:W0:Y:S02]  /*0100*/  MUFU.RCP R2, R2 ;  /* 0x0000000200027308 */ /* 0x002e240000001000 */
[----:B0-----:R-:W-:-:S06]  /*0110*/  VIADD R6, R2, 0xffffffe ;  /* 0x0ffffffe02067836 */ /* 0x001fcc0000000000 */
[----:B------:R0:W1:Y:S02]  /*0120*/  F2I.FTZ.U32.TRUNC.NTZ R7, R6 ;  /* 0x0000000600077305 */ /* 0x000064000021f000 */
[----:B0-----:R-:W-:Y:S02]  /*0130*/  HFMA2 R6, -RZ, RZ, 0, 0 ;  /* 0x00000000ff067431 */ /* 0x001fe400000001ff */
[----:B-1----:R-:W-:-:S04]  /*0140*/  IMAD.MOV R8, RZ, RZ, -R7 ;  /* 0x000000ffff087224 */ /* 0x002fc800078e0a07 */
[----:B------:R-:W-:-:S04]  /*0150*/  IMAD R13, R8, R11, RZ ;  /* 0x0000000b080d7224 */ /* 0x000fc800078e02ff */
[----:B------:R-:W-:-:S06]  /*0160*/  IMAD.HI.U32 R7, R7, R13, R6 ;  /* 0x0000000d07077227 */ /* 0x000fcc00078e0006 */
[----:B------:R-:W-:-:S04]  /*0170*/  IMAD.HI.U32 R7, R7, R4, RZ ;  /* 0x0000000407077227 */ /* 0x000fc800078e00ff */
[----:B------:R-:W-:-:S04]  /*0180*/  IMAD.MOV R2, RZ, RZ, -R7 ;  /* 0x000000ffff027224 */ /* 0x000fc800078e0a07 */
[C---:B------:R-:W-:Y:S02]  /*0190*/  IMAD R2, R11.reuse, R2, R4 ;  /* 0x000000020b027224 */ /* 0x040fe400078e0204 */
[----:B------:R-:W0:Y:S03]  /*01a0*/  LDC.64 R4, c[0x0][0x388] ;  /* 0x0000e200ff047b82 */ /* 0x000e260000000a00 */
[----:B------:R-:W-:-:S13]  /*01b0*/  ISETP.GT.U32.AND P2, PT, R11, R2, PT ;  /* 0x000000020b00720c */ /* 0x000fda0003f44070 */
[-C--:B------:R-:W-:Y:S01]  /*01c0*/  @!P2 IADD3 R2, PT, PT, R2, -R11.reuse, RZ ;  /* 0x8000000b0202a210 */ /* 0x080fe20007ffe0ff */
[----:B------:R-:W-:Y:S01]  /*01d0*/  @!P2 VIADD R7, R7, 0x1 ;  /* 0x000000010707a836 */ /* 0x000fe20000000000 */
[----:B------:R-:W-:Y:S02]  /*01e0*/  ISETP.NE.AND P2, PT, R3, RZ, PT ;  /* 0x000000ff0300720c */ /* 0x000fe40003f45270 */
[----:B------:R-:W-:Y:S02]  /*01f0*/  ISETP.GE.U32.AND P0, PT, R2, R11, PT ;  /* 0x0000000b0200720c */ /* 0x000fe40003f06070 */
[----:B------:R-:W-:-:S04]  /*0200*/  LOP3.LUT R2, R0, R3, RZ, 0x3c, !PT ;  /* 0x0000000300027212 */ /* 0x000fc800078e3cff */
[----:B------:R-:W-:-:S07]  /*0210*/  ISETP.GE.AND P1, PT, R2, RZ, PT ;  /* 0x000000ff0200720c */ /* 0x000fce0003f26270 */
[----:B------:R-:W-:-:S06]  /*0220*/  @P0 IADD3 R7, PT, PT, R7, 0x1, RZ ;  /* 0x0000000107070810 */ /* 0x000fcc0007ffe0ff */
[----:B------:R-:W-:Y:S01]  /*0230*/  @!P1 IMAD.MOV R7, RZ, RZ, -R7 ;  /* 0x000000ffff079224 */ /* 0x000fe200078e0a07 */
[----:B------:R-:W-:-:S04]  /*0240*/  @!P2 LOP3.LUT R7, RZ, R3, RZ, 0x33, !PT ;  /* 0x00000003ff07a212 */ /* 0x000fc800078e33ff */
[----:B------:R-:W-:-:S05]  /*0250*/  IADD3 R2, PT, PT, -R7, RZ, RZ ;  /* 0x000000ff07027210 */ /* 0x000fca0007ffe1ff */
[----:B------:R-:W-:-:S05]  /*0260*/  IMAD R0, R3, R2, R0 ;  /* 0x0000000203007224 */ /* 0x000fca00078e0200 */
[----:B------:R-:W-:-:S05]  /*0270*/  LEA R3, R7, R0, 0x4 ;  /* 0x0000000007037211 */ /* 0x000fca00078e20ff */
[----:B0-----:R-:W-:-:S05]  /*0280*/  IMAD.WIDE R2, R3, 0x4, R4 ;  /* 0x0000000403027825 */ /* 0x001fca00078e0204 */
[----:B--2---:R-:W-:Y:S01]  /*0290*/  STG.E desc[UR4][R2.64], R9 ;  /* 0x0000000902007986 */ /* 0x004fe2000c101904 */
[----:B------:R-:W-:Y:S05]  /*02a0*/  EXIT ;  /* 0x000000000000794d */ /* 0x000fea0003800000 */
.L_x_0:
[----:B------:R-:W-:-:S00]  /*02b0*/  BRA `(.L_x_0) ;  /* 0xfffffffc00fc7947 */ /* 0x000fc0000383ffff */
[----:B------:R-:W-:-:S00]  /*02c0*/  NOP ;  /* 0x0000000000007918 */ /* 0x000fc00000000000 */
        /* <DEDUP_REMOVED lines=11> */
.L_x_9:


//--------------------- .text._Z33contrastive_loss_kernel_optimizedPKfS0_Pfii --------------------------
	.section	.text._Z33contrastive_loss_kernel_optimizedPKfS0_Pfii,"ax",@progbits
	.align	128
        .global         _Z33contrastive_loss_kernel_optimizedPKfS0_Pfii
        .type           _Z33contrastive_loss_kernel_optimizedPKfS0_Pfii,@function
        .size           _Z33contrastive_loss_kernel_optimizedPKfS0_Pfii,(.L_x_10 - _Z33contrastive_loss_kernel_optimizedPKfS0_Pfii)
        .other          _Z33contrastive_loss_kernel_optimizedPKfS0_Pfii,@"STO_CUDA_ENTRY STV_DEFAULT"
_Z33contrastive_loss_kernel_optimizedPKfS0_Pfii:
.text._Z33contrastive_loss_kernel_optimizedPKfS0_Pfii:
        /* <DEDUP_REMOVED lines=10> */
[----:B------:R-:W1:Y:S07]  /*00a0*/  LDCU.64 UR4, c[0x0][0x358] ;  /* 0x00006b00ff0477ac */ /* 0x000e6e0008000a00 */
[----:B------:R-:W2:Y:S01]  /*00b0*/  LDC.64 R4, c[0x0][0x380] ;  /* 0x0000e000ff047b82 */ /* 0x000ea20000000a00 */
[----:B0-----:R-:W-:-:S06]  /*00c0*/  IMAD.WIDE R6, R0, 0x4, R6 ;  /* 0x0000000400067825 */ /* 0x001fcc00078e0206 */
[----:B-1----:R-:W3:Y:S01]  /*00d0*/  LDG.E R7, desc[UR4][R6.64] ;  /* 0x0000000406077981 */ /* 0x002ee2000c1e1900 */
[----:B--2---:R-:W-:-:S05]  /*00e0*/  IMAD.WIDE R4, R0, 0x4, R4 ;  /* 0x0000000400047825 */ /* 0x004fca00078e0204 */
[----:B------:R0:W3:Y:S01]  /*00f0*/  LDG.E R10, desc[UR4][R4.64] ;  /* 0x00000004040a7981 */ /* 0x0000e2000c1e1900 */
[----:B------:R-:W-:-:S04]  /*0100*/  IABS R11, R3 ;  /* 0x00000003000b7213 */ /* 0x000fc80000000000 */
[----:B------:R-:W1:Y:S08]  /*0110*/  I2F.RP R2, R11 ;  /* 0x0000000b00027306 */ /* 0x000e700000209400 */
[----:B-1----:R-:W1:Y:S02]  /*0120*/  MUFU.RCP R2, R2 ;  /* 0x0000000200027308 */ /* 0x002e640000001000 */
[----:B-1----:R-:W-:-:S06]  /*0130*/  IADD3 R8, PT, PT, R2, 0xffffffe, RZ ;  /* 0x0ffffffe02087810 */ /* 0x002fcc0007ffe0ff */
[----:B------:R1:W2:Y:S02]  /*0140*/  F2I.FTZ.U32.TRUNC.NTZ R9, R8 ;  /* 0x0000000800097305 */ /* 0x0002a4000021f000 */
[----:B-1----:R-:W-:Y:S02]  /*0150*/  HFMA2 R8, -RZ, RZ, 0, 0 ;  /* 0x00000000ff087431 */ /* 0x002fe400000001ff */
[----:B--2---:R-:W-:-:S04]  /*0160*/  IMAD.MOV R12, RZ, RZ, -R9 ;  /* 0x000000ffff0c7224 */ /* 0x004fc800078e0a09 */
[----:B------:R-:W-:Y:S01]  /*0170*/  IMAD R13, R12, R11, RZ ;  /* 0x0000000b0c0d7224 */ /* 0x000fe200078e02ff */
[----:B0-----:R-:W-:-:S03]  /*0180*/  IABS R4, R0 ;  /* 0x0000000000047213 */ /* 0x001fc60000000000 */
[----:B------:R-:W-:-:S06]  /*0190*/  IMAD.HI.U32 R9, R9, R13, R8 ;  /* 0x0000000d09097227 */ /* 0x000fcc00078e0008 */
[----:B------:R-:W-:-:S04]  /*01a0*/  IMAD.HI.U32 R9, R9, R4, RZ ;  /* 0x0000000409097227 */ /* 0x000fc800078e00ff */
[----:B------:R-:W-:-:S04]  /*01b0*/  IMAD.MOV R2, RZ, RZ, -R9 ;  /* 0x000000ffff027224 */ /* 0x000fc800078e0a09 */
[C---:B------:R-:W-:Y:S01]  /*01c0*/  IMAD R2, R11.reuse, R2, R4 ;  /* 0x000000020b027224 */ /* 0x040fe200078e0204 */
[----:B------:R-:W-:Y:S01]  /*01d0*/  LOP3.LUT R0, R0, R3, RZ, 0x3c, !PT ;  /* 0x0000000300007212 */ /* 0x000fe200078e3cff */
[----:B------:R-:W0:Y:S03]  /*01e0*/  LDC.64 R4, c[0x0][0x390] ;  /* 0x0000e400ff047b82 */ /* 0x000e260000000a00 */
[----:B------:R-:W-:Y:S02]  /*01f0*/  ISETP.GT.U32.AND P2, PT, R11, R2, PT ;  /* 0x000000020b00720c */ /* 0x000fe40003f44070 */
[----:B------:R-:W-:-:S11]  /*0200*/  ISETP.GE.AND P1, PT, R0, RZ, PT ;  /* 0x000000ff0000720c */ /* 0x000fd60003f26270 */
[----:B------:R-:W-:-:S04]  /*0210*/  @!P2 IADD3 R2, PT, PT, R2, -R11, RZ ;  /* 0x8000000b0202a210 */ /* 0x000fc80007ffe0ff */
[----:B------:R-:W-:Y:S01]  /*0220*/  ISETP.GE.U32.AND P0, PT, R2, R11, PT ;  /* 0x0000000b0200720c */ /* 0x000fe20003f06070 */
[----:B------:R-:W-:Y:S01]  /*0230*/  @!P2 VIADD R9, R9, 0x1 ;  /* 0x000000010909a836 */ /* 0x000fe20000000000 */
[----:B------:R-:W-:-:S11]  /*0240*/  ISETP.NE.AND P2, PT, R3, RZ, PT ;  /* 0x000000ff0300720c */ /* 0x000fd60003f45270 */
[----:B------:R-:W-:-:S04]  /*0250*/  @P0 IADD3 R9, PT, PT, R9, 0x1, RZ ;  /* 0x0000000109090810 */ /* 0x000fc80007ffe0ff */
[----:B------:R-:W-:Y:S02]  /*0260*/  @!P1 IADD3 R9, PT, PT, -R9, RZ, RZ ;  /* 0x000000ff09099210 */ /* 0x000fe40007ffe1ff */
[----:B------:R-:W-:-:S05]  /*0270*/  @!P2 LOP3.LUT R9, RZ, R3, RZ, 0x33, !PT ;  /* 0x00000003ff09a212 */ /* 0x000fca00078e33ff */
[----:B0-----:R-:W-:-:S04]  /*0280*/  IMAD.WIDE R2, R9, 0x4, R4 ;  /* 0x0000000409027825 */ /* 0x001fc800078e0204 */
[----:B---3--:R-:W-:-:S05]  /*0290*/  FMUL R7, R10, R7 ;  /* 0x000000070a077220 */ /* 0x008fca0000400000 */
[----:B------:R-:W-:Y:S01]  /*02a0*/  REDG.E.ADD.F32.FTZ.RN.STRONG.GPU desc[UR4][R2.64], R7 ;  /* 0x00000007020079a6 */ /* 0x000fe2000c12f304 */
[----:B------:R-:W-:Y:S05]  /*02b0*/  EXIT ;  /* 0x000000000000794d */ /* 0x000fea0003800000 */
.L_x_1:
        /* <DEDUP_REMOVED lines=12> */
.L_x_10:


//--------------------- .text._Z37wasserstein_distance_kernel_optimizedPKfS0_Pfii --------------------------
	.section	.text._Z37wasserstein_distance_kernel_optimizedPKfS0_Pfii,"ax",@progbits
	.align	128
        .global         _Z37wasserstein_distance_kernel_optimizedPKfS0_Pfii
        .type           _Z37wasserstein_distance_kernel_optimizedPKfS0_Pfii,@function
        .size           _Z37wasserstein_distance_kernel_optimizedPKfS0_Pfii,(.L_x_11 - _Z37wasserstein_distance_kernel_optimizedPKfS0_Pfii)
        .other          _Z37wasserstein_distance_kernel_optimizedPKfS0_Pfii,@"STO_CUDA_ENTRY STV_DEFAULT"
_Z37wasserstein_distance_kernel_optimizedPKfS0_Pfii:
.text._Z37wasserstein_distance_kernel_optimizedPKfS0_Pfii:
        /* <DEDUP_REMOVED lines=41> */
[----:B---3--:R-:W-:-:S04]  /*0290*/  FADD R7, R10, -R7 ;  /* 0x800000070a077221 */ /* 0x008fc80000000000 */
[----:B------:R-:W-:-:S05]  /*02a0*/  FMUL R7, R7, R7 ;  /* 0x0000000707077220 */ /* 0x000fca0000400000 */
[----:B------:R-:W-:Y:S01]  /*02b0*/  REDG.E.ADD.F32.FTZ.RN.STRONG.GPU desc[UR4][R2.64], R7 ;  /* 0x00000007020079a6 */ /* 0x000fe2000c12f304 */
[----:B------:R-:W-:Y:S05]  /*02c0*/  EXIT ;  /* 0x000000000000794d */ /* 0x000fea0003800000 */
.L_x_2:
        /* <DEDUP_REMOVED lines=11> */
.L_x_11:


//--------------------- .text._Z18determinant_kernelPKfPfi --------------------------
	.section	.text._Z18determinant_kernelPKfPfi,"ax",@progbits
	.align	128
        .global         _Z18determinant_kernelPKfPfi
        .type           _Z18determinant_kernelPKfPfi,@function
        .size           _Z18determinant_kernelPKfPfi,(.L_x_12 - _Z18determinant_kernelPKfPfi)
        .other          _Z18determinant_kernelPKfPfi,@"STO_CUDA_ENTRY STV_DEFAULT"
_Z18determinant_kernelPKfPfi:
.text._Z18determinant_kernelPKfPfi:
[----:B------:R-:W-:Y:S01]  /*0000*/  LDC R1, c[0x0][0x37c] ;  /* 0x0000df00ff017b82 */ /* 0x000fe20000000800 */
[----:B------:R-:W0:Y:S07]  /*0010*/  S2R R0, SR_TID.X ;  /* 0x0000000000007919 */ /* 0x000e2e0000002100 */
[----:B------:R-:W0:Y:S01]  /*0020*/  S2UR UR5, SR_CTAID.X ;  /* 0x00000000000579c3 */ /* 0x000e220000002500 */
[----:B------:R-:W1:Y:S07]  /*0030*/  LDCU UR4, c[0x0][0x390] ;  /* 0x00007200ff0477ac */ /* 0x000e6e0008000800 */
[----:B------:R-:W0:Y:S01]  /*0040*/  LDC R7, c[0x0][0x360] ;  /* 0x0000d800ff077b82 */ /* 0x000e220000000800 */
[----:B-1----:R-:W-:Y:S01]  /*0050*/  UIMAD UR4, UR4, UR4, URZ ;  /* 0x00000004040472a4 */ /* 0x002fe2000f8e02ff */
[----:B0-----:R-:W-:-:S05]  /*0060*/  IMAD R7, R7, UR5, R0 ;  /* 0x0000000507077c24 */ /* 0x001fca000f8e0200 */
[----:B------:R-:W-:-:S13]  /*0070*/  ISETP.GE.AND P0, PT, R7, UR4, PT ;  /* 0x0000000407007c0c */ /* 0x000fda000bf06270 */
[----:B------:R-:W-:Y:S05]  /*0080*/  @P0 EXIT ;  /* 0x000000000000094d */ /* 0x000fea0003800000 */
[----:B------:R-:W0:Y:S01]  /*0090*/  LDC.64 R2, c[0x0][0x380] ;  /* 0x0000e000ff027b82 */ /* 0x000e220000000a00 */
[----:B------:R-:W1:Y:S07]  /*00a0*/  LDCU.64 UR4, c[0x0][0x358] ;  /* 0x00006b00ff0477ac */ /* 0x000e6e0008000a00 */
[----:B------:R-:W2:Y:S01]  /*00b0*/  LDC.64 R4, c[0x0][0x388] ;  /* 0x0000e200ff047b82 */ /* 0x000ea20000000a00 */
[----:B0-----:R-:W-:-:S06]  /*00c0*/  IMAD.WIDE R2, R7, 0x4, R2 ;  /* 0x0000000407027825 */ /* 0x001fcc00078e0202 */
[----:B-1----:R-:W3:Y:S01]  /*00d0*/  LDG.E R3, desc[UR4][R2.64] ;  /* 0x0000000402037981 */ /* 0x002ee2000c1e1900 */
[----:B--2---:R-:W-:-:S05]  /*00e0*/  IMAD.WIDE R4, R7, 0x4, R4 ;  /* 0x0000000407047825 */ /* 0x004fca00078e0204 */
[----:B---3--:R-:W-:Y:S01]  /*00f0*/  STG.E desc[UR4][R4.64], R3 ;  /* 0x0000000304007986 */ /* 0x008fe2000c101904 */
[----:B------:R-:W-:Y:S05]  /*0100*/  EXIT ;  /* 0x000000000000794d */ /* 0x000fea0003800000 */
.L_x_3:
        /* <DEDUP_REMOVED lines=15> */
.L_x_12:


//--------------------- .text._Z18dot_product_kernelPKfS0_Pfii --------------------------
	.section	.text._Z18dot_product_kernelPKfS0_Pfii,"ax",@progbits
	.align	128
        .global         _Z18dot_product_kernelPKfS0_Pfii
        .type           _Z18dot_product_kernelPKfS0_Pfii,@function
        .size           _Z18dot_product_kernelPKfS0_Pfii,(.L_x_13 - _Z18dot_product_kernelPKfS0_Pfii)
        .other          _Z18dot_product_kernelPKfS0_Pfii,@"STO_CUDA_ENTRY STV_DEFAULT"
_Z18dot_product_kernelPKfS0_Pfii:
.text._Z18dot_product_kernelPKfS0_Pfii:
[----:B------:R-:W-:Y:S01]  /*0000*/  LDC R1, c[0x0][0x37c] ;  /* 0x0000df00ff017b82 */ /* 0x000fe20000000800 */
[----:B------:R-:W0:Y:S07]  /*0010*/  S2R R0, SR_TID.X ;  /* 0x0000000000007919 */ /* 0x000e2e0000002100 */
[----:B------:R-:W0:Y:S01]  /*0020*/  S2UR UR6, SR_CTAID.X ;  /* 0x00000000000679c3 */ /* 0x000e220000002500 */
[----:B------:R-:W1:Y:S07]  /*0030*/  LDCU.64 UR4, c[0x0][0x398] ;  /* 0x00007300ff0477ac */ /* 0x000e6e0008000a00 */
[----:B------:R-:W0:Y:S01]  /*0040*/  LDC R9, c[0x0][0x360] ;  /* 0x0000d800ff097b82 */ /* 0x000e220000000800 */
[----:B-1----:R-:W-:Y:S01]  /*0050*/  UIMAD UR4, UR5, UR4, URZ ;  /* 0x00000004050472a4 */ /* 0x002fe2000f8e02ff */
[----:B0-----:R-:W-:-:S05]  /*0060*/  IMAD R9, R9, UR6, R0 ;  /* 0x0000000609097c24 */ /* 0x001fca000f8e0200 */
[----:B------:R-:W-:-:S13]  /*0070*/  ISETP.GE.AND P0, PT, R9, UR4, PT ;  /* 0x0000000409007c0c */ /* 0x000fda000bf06270 */
[----:B------:R-:W-:Y:S05]  /*0080*/  @P0 EXIT ;  /* 0x000000000000094d */ /* 0x000fea0003800000 */
[----:B------:R-:W0:Y:S01]  /*0090*/  LDC.64 R2, c[0x0][0x380] ;  /* 0x0000e000ff027b82 */ /* 0x000e220000000a00 */
[----:B------:R-:W1:Y:S07]  /*00a0*/  LDCU.64 UR4, c[0x0][0x358] ;  /* 0x00006b00ff0477ac */ /* 0x000e6e0008000a00 */
[----:B------:R-:W2:Y:S08]  /*00b0*/  LDC.64 R4, c[0x0][0x388] ;  /* 0x0000e200ff047b82 */ /* 0x000eb00000000a00 */
[----:B------:R-:W3:Y:S01]  /*00c0*/  LDC.64 R6, c[0x0][0x390] ;  /* 0x0000e400ff067b82 */ /* 0x000ee20000000a00 */
[----:B0-----:R-:W-:-:S06]  /*00d0*/  IMAD.WIDE R2, R9, 0x4, R2 ;  /* 0x0000000409027825 */ /* 0x001fcc00078e0202 */
[----:B-1----:R-:W4:Y:S01]  /*00e0*/  LDG.E R2, desc[UR4][R2.64] ;  /* 0x0000000402027981 */ /* 0x002f22000c1e1900 */
[----:B--2---:R-:W-:-:S06]  /*00f0*/  IMAD.WIDE R4, R9, 0x4, R4 ;  /* 0x0000000409047825 */ /* 0x004fcc00078e0204 */
[----:B------:R-:W4:Y:S01]  /*0100*/  LDG.E R5, desc[UR4][R4.64] ;  /* 0x0000000404057981 */ /* 0x000f22000c1e1900 */
[----:B---3--:R-:W-:-:S04]  /*0110*/  IMAD.WIDE R6, R9, 0x4, R6 ;  /* 0x0000000409067825 */ /* 0x008fc800078e0206 */
[----:B----4-:R-:W-:-:S05]  /*0120*/  FMUL R9, R2, R5 ;  /* 0x0000000502097220 */ /* 0x010fca0000400000 */
[----:B------:R-:W-:Y:S01]  /*0130*/  STG.E desc[UR4][R6.64], R9 ;  /* 0x0000000906007986 */ /* 0x000fe2000c101904 */
[----:B------:R-:W-:Y:S05]  /*0140*/  EXIT ;  /* 0x000000000000794d */ /* 0x000fea0003800000 */
.L_x_4:
        /* <DEDUP_REMOVED lines=11> */
.L_x_13:


//--------------------- .text._Z23contrastive_loss_kernelPKfS0_Pfii --------------------------
	.section	.text._Z23contrastive_loss_kernelPKfS0_Pfii,"ax",@progbits
	.align	128
        .global         _Z23contrastive_loss_kernelPKfS0_Pfii
        .type           _Z23contrastive_loss_kernelPKfS0_Pfii,@function
        .size           _Z23contrastive_loss_kernelPKfS0_Pfii,(.L_x_14 - _Z23contrastive_loss_kernelPKfS0_Pfii)
        .other          _Z23contrastive_loss_kernelPKfS0_Pfii,@"STO_CUDA_ENTRY STV_DEFAULT"
_Z23contrastive_loss_kernelPKfS0_Pfii:
.text._Z23contrastive_loss_kernelPKfS0_Pfii:
        /* <DEDUP_REMOVED lines=9> */
[----:B------:R-:W-:Y:S01]  /*0090*/  IABS R7, R3 ;  /* 0x0000000300077213 */ /* 0x000fe20000000000 */
[----:B------:R-:W0:Y:S03]  /*00a0*/  LDCU.64 UR4, c[0x0][0x358] ;  /* 0x00006b00ff0477ac */ /* 0x000e260008000a00 */
[----:B------:R-:W1:Y:S08]  /*00b0*/  I2F.RP R2, R7 ;  /* 0x0000000700027306 */ /* 0x000e700000209400 */
[----:B-1----:R-:W1:Y:S02]  /*00c0*/  MUFU.RCP R2, R2 ;  /* 0x0000000200027308 */ /* 0x002e640000001000 */
[----:B-1----:R-:W-:-:S06]  /*00d0*/  IADD3 R4, PT, PT, R2, 0xffffffe, RZ ;  /* 0x0ffffffe02047810 */ /* 0x002fcc0007ffe0ff */
[----:B------:R1:W2:Y:S02]  /*00e0*/  F2I.FTZ.U32.TRUNC.NTZ R5, R4 ;  /* 0x0000000400057305 */ /* 0x0002a4000021f000 */
[----:B-1----:R-:W-:Y:S02]  /*00f0*/  HFMA2 R4, -RZ, RZ, 0, 0 ;  /* 0x00000000ff047431 */ /* 0x002fe400000001ff */
[----:B--2---:R-:W-:-:S04]  /*0100*/  IMAD.MOV R6, RZ, RZ, -R5 ;  /* 0x000000ffff067224 */ /* 0x004fc800078e0a05 */
[----:B------:R-:W-:Y:S01]  /*0110*/  IMAD R9, R6, R7, RZ ;  /* 0x0000000706097224 */ /* 0x000fe200078e02ff */
[----:B------:R-:W-:-:S03]  /*0120*/  IABS R6, R0 ;  /* 0x0000000000067213 */ /* 0x000fc60000000000 */
[----:B------:R-:W-:Y:S02]  /*0130*/  IMAD.HI.U32 R5, R5, R9, R4 ;  /* 0x0000000905057227 */ /* 0x000fe400078e0004 */
[----:B------:R-:W1:Y:S04]  /*0140*/  LDC.64 R8, c[0x0][0x390] ;  /* 0x0000e400ff087b82 */ /* 0x000e680000000a00 */
[----:B------:R-:W-:-:S04]  /*0150*/  IMAD.HI.U32 R10, R5, R6, RZ ;  /* 0x00000006050a7227 */ /* 0x000fc800078e00ff */
[----:B------:R-:W-:Y:S01]  /*0160*/  IMAD.MOV R2, RZ, RZ, -R10 ;  /* 0x000000ffff027224 */ /* 0x000fe200078e0a0a */
[----:B------:R-:W2:Y:S03]  /*0170*/  LDC.64 R4, c[0x0][0x380] ;  /* 0x0000e000ff047b82 */ /* 0x000ea60000000a00 */
[----:B------:R-:W-:-:S05]  /*0180*/  IMAD R2, R7, R2, R6 ;  /* 0x0000000207027224 */ /* 0x000fca00078e0206 */
[----:B------:R-:W-:-:S13]  /*0190*/  ISETP.GT.U32.AND P2, PT, R7, R2, PT ;  /* 0x000000020700720c */ /* 0x000fda0003f44070 */
[-C--:B------:R-:W-:Y:S01]  /*01a0*/  @!P2 IADD3 R2, PT, PT, R2, -R7.reuse, RZ ;  /* 0x800000070202a210 */ /* 0x080fe20007ffe0ff */
[----:B------:R-:W-:Y:S01]  /*01b0*/  @!P2 VIADD R10, R10, 0x1 ;  /* 0x000000010a0aa836 */ /* 0x000fe20000000000 */
[----:B------:R-:W-:Y:S02]  /*01c0*/  ISETP.NE.AND P2, PT, R3, RZ, PT ;  /* 0x000000ff0300720c */ /* 0x000fe40003f45270 */
[----:B------:R-:W-:Y:S02]  /*01d0*/  ISETP.GE.U32.AND P0, PT, R2, R7, PT ;  /* 0x000000070200720c */ /* 0x000fe40003f06070 */
[----:B------:R-:W3:Y:S01]  /*01e0*/  LDC.64 R6, c[0x0][0x388] ;  /* 0x0000e200ff067b82 */ /* 0x000ee20000000a00 */
[----:B------:R-:W-:-:S04]  /*01f0*/  LOP3.LUT R2, R0, R3, RZ, 0x3c, !PT ;  /* 0x0000000300027212 */ /* 0x000fc800078e3cff */
[----:B------:R-:W-:-:S06]  /*0200*/  ISETP.GE.AND P1, PT, R2, RZ, PT ;  /* 0x000000ff0200720c */ /* 0x000fcc0003f26270 */
[----:B------:R-:W-:-:S07]  /*0210*/  @P0 IADD3 R10, PT, PT, R10, 0x1, RZ ;  /* 0x000000010a0a0810 */ /* 0x000fce0007ffe0ff */
[----:B------:R-:W-:Y:S02]  /*0220*/  @!P1 IADD3 R10, PT, PT, -R10, RZ, RZ ;  /* 0x000000ff0a0a9210 */ /* 0x000fe40007ffe1ff */
[----:B------:R-:W-:Y:S01]  /*0230*/  @!P2 LOP3.LUT R10, RZ, R3, RZ, 0x33, !PT ;  /* 0x00000003ff0aa212 */ /* 0x000fe200078e33ff */
[----:B--2---:R-:W-:-:S04]  /*0240*/  IMAD.WIDE R2, R0, 0x4, R4 ;  /* 0x0000000400027825 */ /* 0x004fc800078e0204 */
[----:B---3--:R-:W-:Y:S02]  /*0250*/  IMAD.WIDE R4, R0, 0x4, R6 ;  /* 0x0000000400047825 */ /* 0x008fe400078e0206 */
[----:B0-----:R-:W2:Y:S02]  /*0260*/  LDG.E R2, desc[UR4][R2.64] ;  /* 0x0000000402027981 */ /* 0x001ea4000c1e1900 */
[----:B-1----:R-:W-:Y:S02]  /*0270*/  IMAD.WIDE R6, R10, 0x4, R8 ;  /* 0x000000040a067825 */ /* 0x002fe400078e0208 */
[----:B------:R-:W2:Y:S04]  /*0280*/  LDG.E R5, desc[UR4][R4.64] ;  /* 0x0000000404057981 */ /* 0x000ea8000c1e1900 */
[----:B------:R-:W2:Y:S02]  /*0290*/  LDG.E R9, desc[UR4][R6.64] ;  /* 0x0000000406097981 */ /* 0x000ea4000c1e1900 */
[----:B--2---:R-:W-:-:S05]  /*02a0*/  FFMA R9, R2, R5, R9 ;  /* 0x0000000502097223 */ /* 0x004fca0000000009 */
[----:B------:R-:W-:Y:S01]  /*02b0*/  STG.E desc[UR4][R6.64], R9 ;  /* 0x0000000906007986 */ /* 0x000fe2000c101904 */
[----:B------:R-:W-:Y:S05]  /*02c0*/  EXIT ;  /* 0x000000000000794d */ /* 0x000fea0003800000 */
.L_x_5:
        /* <DEDUP_REMOVED lines=11> */
.L_x_14:


//--------------------- .text._Z35reshape_and_contrastive_loss_kernelPKfS0_Pfii --------------------------
	.section	.text._Z35reshape_and_contrastive_loss_kernelPKfS0_Pfii,"ax",@progbits
	.align	128
        .global         _Z35reshape_and_contrastive_loss_kernelPKfS0_Pfii
        .type           _Z35reshape_and_contrastive_loss_kernelPKfS0_Pfii,@function
        .size           _Z35reshape_and_contrastive_loss_kernelPKfS0_Pfii,(.L_x_15 - _Z35reshape_and_contrastive_loss_kernelPKfS0_Pfii)
        .other          _Z35reshape_and_contrastive_loss_kernelPKfS0_Pfii,@"STO_CUDA_ENTRY STV_DEFAULT"
_Z35reshape_and_contrastive_loss_kernelPKfS0_Pfii:
.text._Z35reshape_and_contrastive_loss_kernelPKfS0_Pfii:
        /* <DEDUP_REMOVED lines=22> */
[----:B------:R-:W-:-:S04]  /*0160*/  IMAD.MOV R2, RZ, RZ, -R5 ;  /* 0x000000ffff027224 */ /* 0x000fc800078e0a05 */
[----:B------:R-:W-:-:S05]  /*0170*/  IMAD R2, R7, R2, R6 ;  /* 0x0000000207027224 */ /* 0x000fca00078e0206 */
[----:B------:R-:W-:-:S13]  /*0180*/  ISETP.GT.U32.AND P2, PT, R7, R2, PT ;  /* 0x000000020700720c */ /* 0x000fda0003f44070 */
[-C--:B------:R-:W-:Y:S01]  /*0190*/  @!P2 IADD3 R2, PT, PT, R2, -R7.reuse, RZ ;  /* 0x800000070202a210 */ /* 0x080fe20007ffe0ff */
[----:B------:R-:W-:Y:S01]  /*01a0*/  @!P2 VIADD R5, R5, 0x1 ;  /* 0x000000010505a836 */ /* 0x000fe20000000000 */
[----:B------:R-:W-:Y:S02]  /*01b0*/  ISETP.NE.AND P2, PT, R3, RZ, PT ;  /* 0x000000ff0300720c */ /* 0x000fe40003f45270 */
[----:B------:R-:W-:Y:S02]  /*01c0*/  ISETP.GE.U32.AND P0, PT, R2, R7, PT ;  /* 0x000000070200720c */ /* 0x000fe40003f06070 */
[----:B------:R-:W-:Y:S01]  /*01d0*/  LOP3.LUT R2, R0, R3, RZ, 0x3c, !PT ;  /* 0x0000000300027212 */ /* 0x000fe200078e3cff */
[----:B------:R-:W2:Y:S03]  /*01e0*/  LDC.64 R6, c[0x0][0x390] ;  /* 0x0000e400ff067b82 */ /* 0x000ea60000000a00 */
[----:B------:R-:W-:-:S07]  /*01f0*/  ISETP.GE.AND P1, PT, R2, RZ, PT ;  /* 0x000000ff0200720c */ /* 0x000fce0003f26270 */
[----:B------:R-:W-:-:S04]  /*0200*/  @P0 IADD3 R5, PT, PT, R5, 0x1, RZ ;  /* 0x0000000105050810 */ /* 0x000fc80007ffe0ff */
[----:B------:R-:W-:Y:S02]  /*0210*/  MOV R11, R5 ;  /* 0x00000005000b7202 */ /* 0x000fe40000000f00 */
[----:B------:R-:W3:Y:S03]  /*0220*/  LDC.64 R4, c[0x0][0x388] ;  /* 0x0000e200ff047b82 */ /* 0x000ee60000000a00 */
[----:B------:R-:W-:Y:S01]  /*0230*/  @!P1 IMAD.MOV R11, RZ, RZ, -R11 ;  /* 0x000000ffff0b9224 */ /* 0x000fe200078e0a0b */
[----:B------:R-:W-:-:S04]  /*0240*/  @!P2 LOP3.LUT R11, RZ, R3, RZ, 0x33, !PT ;  /* 0x00000003ff0ba212 */ /* 0x000fc800078e33ff */
[C---:B------:R-:W-:Y:S01]  /*0250*/  IADD3 R2, PT, PT, -R11.reuse, RZ, RZ ;  /* 0x000000ff0b027210 */ /* 0x040fe20007ffe1ff */
[----:B--2---:R-:W-:-:S04]  /*0260*/  IMAD.WIDE R6, R11, 0x4, R6 ;  /* 0x000000040b067825 */ /* 0x004fc800078e0206 */
[----:B------:R-:W-:-:S05]  /*0270*/  IMAD R2, R3, R2, R0 ;  /* 0x0000000203027224 */ /* 0x000fca00078e0200 */
[----:B------:R-:W-:-:S05]  /*0280*/  LEA R3, R11, R2, 0x4 ;  /* 0x000000020b037211 */ /* 0x000fca00078e20ff */
[----:B-1----:R-:W-:Y:S02]  /*0290*/  IMAD.WIDE R2, R3, 0x4, R8 ;  /* 0x0000000403027825 */ /* 0x002fe400078e0208 */
[----:B0-----:R-:W2:Y:S02]  /*02a0*/  LDG.E R9, desc[UR4][R6.64] ;  /* 0x0000000406097981 */ /* 0x001ea4000c1e1900 */
[----:B---3--:R-:W-:Y:S02]  /*02b0*/  IMAD.WIDE R4, R0, 0x4, R4 ;  /* 0x0000000400047825 */ /* 0x008fe400078e0204 */
[----:B------:R-:W2:Y:S04]  /*02c0*/  LDG.E R2, desc[UR4][R2.64] ;  /* 0x0000000402027981 */ /* 0x000ea8000c1e1900 */
[----:B------:R-:W2:Y:S02]  /*02d0*/  LDG.E R5, desc[UR4][R4.64] ;  /* 0x0000000404057981 */ /* 0x000ea4000c1e1900 */
[----:B--2---:R-:W-:-:S05]  /*02e0*/  FFMA R9, R2, R5, R9 ;  /* 0x0000000502097223 */ /* 0x004fca0000000009 */
[----:B------:R-:W-:Y:S01]  /*02f0*/  STG.E desc[UR4][R6.64], R9 ;  /* 0x0000000906007986 */ /* 0x000fe2000c101904 */
[----:B------:R-:W-:Y:S05]  /*0300*/  EXIT ;  /* 0x000000000000794d */ /* 0x000fea0003800000 */
.L_x_6:
        /* <DEDUP_REMOVED lines=15> */
.L_x_15:


//--------------------- .text._Z27wasserstein_distance_kernelPKfS0_Pfii --------------------------
	.section	.text._Z27wasserstein_distance_kernelPKfS0_Pfii,"ax",@progbits
	.align	128
        .global         _Z27wasserstein_distance_kernelPKfS0_Pfii
        .type           _Z27wasserstein_distance_kernelPKfS0_Pfii,@function
        .size           _Z27wasserstein_distance_kernelPKfS0_Pfii,(.L_x_16 - _Z27wasserstein_distance_kernelPKfS0_Pfii)
        .other          _Z27wasserstein_distance_kernelPKfS0_Pfii,@"STO_CUDA_ENTRY STV_DEFAULT"
_Z27wasserstein_distance_kernelPKfS0_Pfii:
.text._Z27wasserstein_distance_kernelPKfS0_Pfii:
        /* <DEDUP_REMOVED lines=28> */
[----:B------:R-:W-:Y:S01]  /*01c0*/  ISETP.NE.AND P2, PT, R3, RZ, PT ;  /* 0x000000ff0300720c */ /* 0x000fe20003f45270 */
[----:B--2---:R-:W-:Y:S01]  /*01d0*/  IMAD.WIDE R4, R0, 0x4, R4 ;  /* 0x0000000400047825 */ /* 0x004fe200078e0204 */
[----:B------:R-:W-:Y:S02]  /*01e0*/  ISETP.GE.U32.AND P0, PT, R2, R7, PT ;  /* 0x000000070200720c */ /* 0x000fe40003f06070 */
[----:B------:R-:W2:Y:S01]  /*01f0*/  LDC.64 R6, c[0x0][0x388] ;  /* 0x0000e200ff067b82 */ /* 0x000ea20000000a00 */
[----:B------:R-:W-:Y:S02]  /*0200*/  LOP3.LUT R2, R0, R3, RZ, 0x3c, !PT ;  /* 0x0000000300027212 */ /* 0x000fe400078e3cff */
[----:B0-----:R-:W3:Y:S02]  /*0210*/  LDG.E R4, desc[UR4][R4.64] ;  /* 0x0000000404047981 */ /* 0x001ee4000c1e1900 */
[----:B------:R-:W-:-:S06]  /*0220*/  ISETP.GE.AND P1, PT, R2, RZ, PT ;  /* 0x000000ff0200720c */ /* 0x000fcc0003f26270 */
[----:B------:R-:W-:-:S07]  /*0230*/  @P0 IADD3 R10, PT, PT, R10, 0x1, RZ ;  /* 0x000000010a0a0810 */ /* 0x000fce0007ffe0ff */
[----:B------:R-:W-:Y:S02]  /*0240*/  @!P1 IADD3 R10, PT, PT, -R10, RZ, RZ ;  /* 0x000000ff0a0a9210 */ /* 0x000fe40007ffe1ff */
[----:B------:R-:W-:Y:S01]  /*0250*/  @!P2 LOP3.LUT R10, RZ, R3, RZ, 0x33, !PT ;  /* 0x00000003ff0aa212 */ /* 0x000fe200078e33ff */
[----:B--2---:R-:W-:-:S04]  /*0260*/  IMAD.WIDE R2, R0, 0x4, R6 ;  /* 0x0000000400027825 */ /* 0x004fc800078e0206 */
[----:B-1----:R-:W-:Y:S02]  /*0270*/  IMAD.WIDE R6, R10, 0x4, R8 ;  /* 0x000000040a067825 */ /* 0x002fe400078e0208 */
[----:B------:R-:W3:Y:S04]  /*0280*/  LDG.E R3, desc[UR4][R2.64] ;  /* 0x0000000402037981 */ /* 0x000ee8000c1e1900 */
[----:B------:R-:W2:Y:S01]  /*0290*/  LDG.E R9, desc[UR4][R6.64] ;  /* 0x0000000406097981 */ /* 0x000ea2000c1e1900 */
[----:B---3--:R-:W-:-:S04]  /*02a0*/  FADD R0, R4, -R3 ;  /* 0x8000000304007221 */ /* 0x008fc80000000000 */
[----:B--2---:R-:W-:-:S05]  /*02b0*/  FFMA R9, R0, R0, R9 ;  /* 0x0000000000097223 */ /* 0x004fca0000000009 */
[----:B------:R-:W-:Y:S01]  /*02c0*/  STG.E desc[UR4][R6.64], R9 ;  /* 0x0000000906007986 */ /* 0x000fe2000c101904 */
[----:B------:R-:W-:Y:S05]  /*02d0*/  EXIT ;  /* 0x000000000000794d */ /* 0x000fea0003800000 */
.L_x_7:
        /* <DEDUP_REMOVED lines=10> */
.L_x_16:


//--------------------- .text._Z28calculate_determinant_kernelPKfPfi --------------------------
	.section	.text._Z28calculate_determinant_kernelPKfPfi,"ax",@progbits
	.align	128
        .global         _Z28calculate_determinant_kernelPKfPfi
        .type           _Z28calculate_determinant_kernelPKfPfi,@function
        .size           _Z28calculate_determinant_kernelPKfPfi,(.L_x_17 - _Z28calculate_determinant_kernelPKfPfi)
        .other          _Z28calculate_determinant_kernelPKfPfi,@"STO_CUDA_ENTRY STV_DEFAULT"
_Z28calculate_determinant_kernelPKfPfi:
.text._Z28calculate_determinant_kernelPKfPfi:
        /* <DEDUP_REMOVED lines=17> */
.L_x_8:
        /* <DEDUP_REMOVED lines=15> */
.L_x_17:


//--------------------- .nv.shared.reserved.0     --------------------------
	.section	.nv.shared.reserved.0,"aw",@nobits
	.weak		__nv_reservedSMEM_offset_0_alias
	.size		__nv_reservedSMEM_offset_0_alias, 0, 64
	.other		__nv_reservedSMEM_offset_0_alias,@"STO_CUDA_RESERVED_SHARED STV_DEFAULT"
__nv_reservedSMEM_offset_0_alias:
	.zero		0
	.zero		64


//--------------------- .nv.constant0._Z21reshape_input4_kernelPKfPfii --------------------------
	.section	.nv.constant0._Z21reshape_input4_kernelPKfPfii,"a",@progbits
	.sectionflags	@""
	.align	4
.nv.constant0._Z21reshape_input4_kernelPKfPfii:
	.zero		920


//--------------------- .nv.constant0._Z33contrastive_loss_kernel_optimizedPKfS0_Pfii --------------------------
	.section	.nv.constant0._Z33contrastive_loss_kernel_optimizedPKfS0_Pfii,"a",@progbits
	.sectionflags	@""
	.align	4
.nv.constant0._Z33contrastive_loss_kernel_optimizedPKfS0_Pfii:
	.zero		928


//--------------------- .nv.constant0._Z37wasserstein_distance_kernel_optimizedPKfS0_Pfii --------------------------
	.section	.nv.constant0._Z37wasserstein_distance_kernel_optimizedPKfS0_Pfii,"a",@progbits
	.sectionflags	@""
	.align	4
.nv.constant0._Z37wasserstein_distance_kernel_optimizedPKfS0_Pfii:
	.zero		928


//--------------------- .nv.constant0._Z18determinant_kernelPKfPfi --------------------------
	.section	.nv.constant0._Z18determinant_kernelPKfPfi,"a",@progbits
	.sectionflags	@""
	.align	4
.nv.constant0._Z18determinant_kernelPKfPfi:
	.zero		916


//--------------------- .nv.constant0._Z18dot_product_kernelPKfS0_Pfii --------------------------
	.section	.nv.constant0._Z18dot_product_kernelPKfS0_Pfii,"a",@progbits
	.sectionflags	@""
	.align	4
.nv.constant0._Z18dot_product_kernelPKfS0_Pfii:
	.zero		928


//--------------------- .nv.constant0._Z23contrastive_loss_kernelPKfS0_Pfii --------------------------
	.section	.nv.constant0._Z23contrastive_loss_kernelPKfS0_Pfii,"a",@progbits
	.sectionflags	@""
	.align	4
.nv.constant0._Z23contrastive_loss_kernelPKfS0_Pfii:
	.zero		928


//--------------------- .nv.constant0._Z35reshape_and_contrastive_loss_kernelPKfS0_Pfii --------------------------
	.section	.nv.constant0._Z35reshape_and_contrastive_loss_kernelPKfS0_Pfii,"a",@progbits
	.sectionflags	@""
	.align	4
.nv.constant0._Z35reshape_and_contrastive_loss_kernelPKfS0_Pfii:
	.zero		928


//--------------------- .nv.constant0._Z27wasserstein_distance_kernelPKfS0_Pfii --------------------------
	.section	.nv.constant0._Z27wasserstein_distance_kernelPKfS0_Pfii,"a",@progbits
	.sectionflags	@""
	.align	4
.nv.constant0._Z27wasserstein_distance_kernelPKfS0_Pfii:
	.zero		928


//--------------------- .nv.constant0._Z28calculate_determinant_kernelPKfPfi --------------------------
	.section	.nv.constant0._Z28calculate_determinant_kernelPKfPfi,"a",@progbits
	.sectionflags	@""
	.align	4
.nv.constant0._Z28calculate_determinant_kernelPKfPfi:
	.zero		916


//--------------------- SYMBOLS --------------------------

	.type		.nv.reservedSmem.offset0,@object
	.size		.nv.reservedSmem.offset0,0x4
